//
// Generated by NVIDIA NVVM Compiler
//
// Compiler Build ID: CL-36424714
// Cuda compilation tools, release 13.0, V13.0.88
// Based on NVVM 20.0.0
//

.version 9.0
.target sm_100
.address_size 64

	// .globl	_Z14MatMulKernel_g6MatrixS_S_
// _ZZ14MatMulKernel_s6MatrixS_S_E2As has been demoted
// _ZZ14MatMulKernel_s6MatrixS_S_E2Bs has been demoted

.visible .entry _Z14MatMulKernel_g6MatrixS_S_(
	.param .align 8 .b8 _Z14MatMulKernel_g6MatrixS_S__param_0[24],
	.param .align 8 .b8 _Z14MatMulKernel_g6MatrixS_S__param_1[24],
	.param .align 8 .b8 _Z14MatMulKernel_g6MatrixS_S__param_2[24]
)
{
	.reg .pred 	%p<10>;
	.reg .b32 	%r<89>;
	.reg .b32 	%f<53>;
	.reg .b64 	%rd<53>;

	ld.param.u64 	%rd6, [_Z14MatMulKernel_g6MatrixS_S__param_2+16];
	ld.param.u32 	%r2, [_Z14MatMulKernel_g6MatrixS_S__param_1];
	ld.param.u32 	%r1, [_Z14MatMulKernel_g6MatrixS_S__param_0];
	ld.param.u64 	%rd7, [_Z14MatMulKernel_g6MatrixS_S__param_1+16];
	ld.param.u64 	%rd8, [_Z14MatMulKernel_g6MatrixS_S__param_0+16];
	ld.param.v2.u32 	{%r20, %r21}, [_Z14MatMulKernel_g6MatrixS_S__param_2];
	cvta.to.global.u64 	%rd1, %rd8;
	cvta.to.global.u64 	%rd2, %rd7;
	mov.u32 	%r23, %ctaid.y;
	mov.u32 	%r24, %ntid.y;
	mov.u32 	%r25, %tid.y;
	mad.lo.s32 	%r3, %r23, %r24, %r25;
	mov.u32 	%r26, %ctaid.x;
	mov.u32 	%r27, %ntid.x;
	mov.u32 	%r28, %tid.x;
	mad.lo.s32 	%r4, %r26, %r27, %r28;
	setp.lt.s32 	%p1, %r1, 1;
	mov.f32 	%f52, 0f00000000;
	@%p1 bra 	$L__BB0_12;
	mul.lo.s32 	%r5, %r1, %r3;
	and.b32  	%r6, %r1, 7;
	setp.lt.u32 	%p2, %r1, 8;
	mov.b32 	%r87, 0;
	mov.f32 	%f52, 0f00000000;
	@%p2 bra 	$L__BB0_4;
	and.b32  	%r87, %r1, 2147483640;
	neg.s32 	%r85, %r87;
	shl.b32 	%r9, %r2, 3;
	mul.wide.u32 	%rd9, %r5, 4;
	add.s64 	%rd10, %rd9, %rd1;
	add.s64 	%rd52, %rd10, 16;
	mov.f32 	%f52, 0f00000000;
	mul.wide.s32 	%rd13, %r2, 4;
	mov.u32 	%r84, %r4;
$L__BB0_3:
	.pragma "nounroll";
	ld.global.u32 	%r30, [%rd52+-16];
	mul.wide.s32 	%rd11, %r84, 4;
	add.s64 	%rd12, %rd2, %rd11;
	ld.global.u32 	%r31, [%rd12];
	mul.lo.s32 	%r32, %r31, %r30;
	cvt.rn.f32.s32 	%f17, %r32;
	add.f32 	%f18, %f52, %f17;
	ld.global.u32 	%r33, [%rd52+-12];
	add.s64 	%rd14, %rd12, %rd13;
	ld.global.u32 	%r34, [%rd14];
	mul.lo.s32 	%r35, %r34, %r33;
	cvt.rn.f32.s32 	%f19, %r35;
	add.f32 	%f20, %f18, %f19;
	ld.global.u32 	%r36, [%rd52+-8];
	add.s64 	%rd15, %rd14, %rd13;
	ld.global.u32 	%r37, [%rd15];
	mul.lo.s32 	%r38, %r37, %r36;
	cvt.rn.f32.s32 	%f21, %r38;
	add.f32 	%f22, %f20, %f21;
	ld.global.u32 	%r39, [%rd52+-4];
	add.s64 	%rd16, %rd15, %rd13;
	ld.global.u32 	%r40, [%rd16];
	mul.lo.s32 	%r41, %r40, %r39;
	cvt.rn.f32.s32 	%f23, %r41;
	add.f32 	%f24, %f22, %f23;
	ld.global.u32 	%r42, [%rd52];
	add.s64 	%rd17, %rd16, %rd13;
	ld.global.u32 	%r43, [%rd17];
	mul.lo.s32 	%r44, %r43, %r42;
	cvt.rn.f32.s32 	%f25, %r44;
	add.f32 	%f26, %f24, %f25;
	ld.global.u32 	%r45, [%rd52+4];
	add.s64 	%rd18, %rd17, %rd13;
	ld.global.u32 	%r46, [%rd18];
	mul.lo.s32 	%r47, %r46, %r45;
	cvt.rn.f32.s32 	%f27, %r47;
	add.f32 	%f28, %f26, %f27;
	ld.global.u32 	%r48, [%rd52+8];
	add.s64 	%rd19, %rd18, %rd13;
	ld.global.u32 	%r49, [%rd19];
	mul.lo.s32 	%r50, %r49, %r48;
	cvt.rn.f32.s32 	%f29, %r50;
	add.f32 	%f30, %f28, %f29;
	ld.global.u32 	%r51, [%rd52+12];
	add.s64 	%rd20, %rd19, %rd13;
	ld.global.u32 	%r52, [%rd20];
	mul.lo.s32 	%r53, %r52, %r51;
	cvt.rn.f32.s32 	%f31, %r53;
	add.f32 	%f52, %f30, %f31;
	add.s32 	%r85, %r85, 8;
	add.s32 	%r84, %r84, %r9;
	add.s64 	%rd52, %rd52, 32;
	setp.ne.s32 	%p3, %r85, 0;
	@%p3 bra 	$L__BB0_3;
$L__BB0_4:
	setp.eq.s32 	%p4, %r6, 0;
	@%p4 bra 	$L__BB0_12;
	and.b32  	%r15, %r1, 3;
	setp.lt.u32 	%p5, %r6, 4;
	@%p5 bra 	$L__BB0_7;
	add.s32 	%r54, %r87, %r5;
	mul.wide.u32 	%rd21, %r54, 4;
	add.s64 	%rd22, %rd1, %rd21;
	ld.global.u32 	%r55, [%rd22];
	mad.lo.s32 	%r56, %r87, %r2, %r4;
	mul.wide.s32 	%rd23, %r56, 4;
	add.s64 	%rd24, %rd2, %rd23;
	ld.global.u32 	%r57, [%rd24];
	mul.lo.s32 	%r58, %r57, %r55;
	cvt.rn.f32.s32 	%f33, %r58;
	add.f32 	%f34, %f52, %f33;
	cvt.u64.u32 	%rd25, %r5;
	cvt.u64.u32 	%rd26, %r87;
	add.s64 	%rd27, %rd26, %rd25;
	shl.b64 	%rd28, %rd27, 2;
	add.s64 	%rd29, %rd1, %rd28;
	ld.global.u32 	%r59, [%rd29+4];
	mul.wide.s32 	%rd30, %r2, 4;
	add.s64 	%rd31, %rd24, %rd30;
	ld.global.u32 	%r60, [%rd31];
	mul.lo.s32 	%r61, %r60, %r59;
	cvt.rn.f32.s32 	%f35, %r61;
	add.f32 	%f36, %f34, %f35;
	ld.global.u32 	%r62, [%rd29+8];
	add.s64 	%rd32, %rd31, %rd30;
	ld.global.u32 	%r63, [%rd32];
	mul.lo.s32 	%r64, %r63, %r62;
	cvt.rn.f32.s32 	%f37, %r64;
	add.f32 	%f38, %f36, %f37;
	ld.global.u32 	%r65, [%rd29+12];
	add.s64 	%rd33, %rd32, %rd30;
	ld.global.u32 	%r66, [%rd33];
	mul.lo.s32 	%r67, %r66, %r65;
	cvt.rn.f32.s32 	%f39, %r67;
	add.f32 	%f52, %f38, %f39;
	add.s32 	%r87, %r87, 4;
$L__BB0_7:
	setp.eq.s32 	%p6, %r15, 0;
	@%p6 bra 	$L__BB0_12;
	setp.eq.s32 	%p7, %r15, 1;
	@%p7 bra 	$L__BB0_10;
	add.s32 	%r68, %r87, %r5;
	mul.wide.u32 	%rd34, %r68, 4;
	add.s64 	%rd35, %rd1, %rd34;
	ld.global.u32 	%r69, [%rd35];
	mad.lo.s32 	%r70, %r87, %r2, %r4;
	mul.wide.s32 	%rd36, %r70, 4;
	add.s64 	%rd37, %rd2, %rd36;
	ld.global.u32 	%r71, [%rd37];
	mul.lo.s32 	%r72, %r71, %r69;
	cvt.rn.f32.s32 	%f41, %r72;
	add.f32 	%f42, %f52, %f41;
	cvt.u64.u32 	%rd38, %r5;
	cvt.u64.u32 	%rd39, %r87;
	add.s64 	%rd40, %rd39, %rd38;
	shl.b64 	%rd41, %rd40, 2;
	add.s64 	%rd42, %rd1, %rd41;
	ld.global.u32 	%r73, [%rd42+4];
	mul.wide.s32 	%rd43, %r2, 4;
	add.s64 	%rd44, %rd37, %rd43;
	ld.global.u32 	%r74, [%rd44];
	mul.lo.s32 	%r75, %r74, %r73;
	cvt.rn.f32.s32 	%f43, %r75;
	add.f32 	%f52, %f42, %f43;
	add.s32 	%r87, %r87, 2;
$L__BB0_10:
	and.b32  	%r76, %r1, 1;
	setp.eq.b32 	%p8, %r76, 1;
	not.pred 	%p9, %p8;
	@%p9 bra 	$L__BB0_12;
	add.s32 	%r77, %r87, %r5;
	mul.wide.u32 	%rd45, %r77, 4;
	add.s64 	%rd46, %rd1, %rd45;
	ld.global.u32 	%r78, [%rd46];
	mad.lo.s32 	%r79, %r87, %r2, %r4;
	mul.wide.s32 	%rd47, %r79, 4;
	add.s64 	%rd48, %rd2, %rd47;
	ld.global.u32 	%r80, [%rd48];
	mul.lo.s32 	%r81, %r80, %r78;
	cvt.rn.f32.s32 	%f44, %r81;
	add.f32 	%f52, %f52, %f44;
$L__BB0_12:
	cvta.to.global.u64 	%rd49, %rd6;
	cvt.rzi.s32.f32 	%r82, %f52;
	mad.lo.s32 	%r83, %r20, %r3, %r4;
	mul.wide.s32 	%rd50, %r83, 4;
	add.s64 	%rd51, %rd49, %rd50;
	st.global.u32 	[%rd51], %r82;
	ret;

}
	// .globl	_Z14MatMulKernel_s6MatrixS_S_
.visible .entry _Z14MatMulKernel_s6MatrixS_S_(
	.param .align 8 .b8 _Z14MatMulKernel_s6MatrixS_S__param_0[24],
	.param .align 8 .b8 _Z14MatMulKernel_s6MatrixS_S__param_1[24],
	.param .align 8 .b8 _Z14MatMulKernel_s6MatrixS_S__param_2[24]
)
{
	.reg .pred 	%p<8>;
	.reg .b32 	%r<97>;
	.reg .b32 	%f<368>;
	.reg .b64 	%rd<70>;
	// demoted variable
	.shared .align 4 .b8 _ZZ14MatMulKernel_s6MatrixS_S_E2As[1024];
	// demoted variable
	.shared .align 4 .b8 _ZZ14MatMulKernel_s6MatrixS_S_E2Bs[1024];
	ld.param.u64 	%rd7, [_Z14MatMulKernel_s6MatrixS_S__param_2+16];
	ld.param.u32 	%r43, [_Z14MatMulKernel_s6MatrixS_S__param_2+8];
	ld.param.u64 	%rd6, [_Z14MatMulKernel_s6MatrixS_S__param_1+16];
	ld.param.u32 	%r40, [_Z14MatMulKernel_s6MatrixS_S__param_1+8];
	ld.param.u64 	%rd5, [_Z14MatMulKernel_s6MatrixS_S__param_0+16];
	ld.param.u32 	%r37, [_Z14MatMulKernel_s6MatrixS_S__param_0+8];
	ld.param.v2.u32 	{%r35, %r36}, [_Z14MatMulKernel_s6MatrixS_S__param_0];
	mov.u32 	%r44, %ctaid.y;
	mov.u32 	%r45, %ctaid.x;
	shl.b32 	%r1, %r44, 4;
	shl.b32 	%r2, %r45, 4;
	mov.u32 	%r3, %tid.y;
	mov.u32 	%r4, %tid.x;
	shr.s32 	%r46, %r35, 31;
	shr.u32 	%r47, %r46, 28;
	add.s32 	%r48, %r35, %r47;
	shr.s32 	%r5, %r48, 4;
	setp.lt.s32 	%p1, %r35, 16;
	mov.f32 	%f367, 0f00000000;
	@%p1 bra 	$L__BB1_9;
	cvta.to.global.u64 	%rd1, %rd5;
	mul.lo.s32 	%r6, %r1, %r37;
	cvta.to.global.u64 	%rd2, %rd6;
	shl.b32 	%r8, %r40, 4;
	mad.lo.s32 	%r50, %r37, %r3, %r4;
	cvt.s64.s32 	%rd3, %r50;
	shl.b32 	%r51, %r3, 6;
	mov.u32 	%r52, _ZZ14MatMulKernel_s6MatrixS_S_E2As;
	add.s32 	%r9, %r52, %r51;
	shl.b32 	%r53, %r4, 2;
	add.s32 	%r10, %r9, %r53;
	mad.lo.s32 	%r54, %r40, %r3, %r4;
	cvt.s64.s32 	%rd4, %r54;
	mov.u32 	%r55, _ZZ14MatMulKernel_s6MatrixS_S_E2Bs;
	add.s32 	%r12, %r55, %r53;
	add.s32 	%r11, %r12, %r51;
	add.s32 	%r56, %r5, -1;
	and.b32  	%r13, %r5, 3;
	setp.lt.u32 	%p2, %r56, 3;
	mov.f32 	%f367, 0f00000000;
	mov.b32 	%r96, 0;
	@%p2 bra 	$L__BB1_4;
	and.b32  	%r57, %r5, 134217724;
	neg.s32 	%r94, %r57;
	add.s32 	%r93, %r6, 32;
	add.s32 	%r92, %r8, %r2;
	shl.b32 	%r58, %r40, 5;
	add.s32 	%r91, %r58, %r2;
	mad.lo.s32 	%r90, %r40, 48, %r2;
	mov.f32 	%f367, 0f00000000;
	mov.u32 	%r89, %r2;
$L__BB1_3:
	.pragma "nounroll";
	and.b32  	%r96, %r5, 134217724;
	add.s32 	%r59, %r93, -32;
	cvt.s64.s32 	%rd8, %r59;
	cvt.s64.s32 	%rd9, %r89;
	add.s64 	%rd10, %rd8, %rd3;
	shl.b64 	%rd11, %rd10, 2;
	add.s64 	%rd12, %rd1, %rd11;
	ld.global.u32 	%r60, [%rd12];
	cvt.rn.f32.s32 	%f14, %r60;
	st.shared.f32 	[%r10], %f14;
	add.s64 	%rd13, %rd9, %rd4;
	shl.b64 	%rd14, %rd13, 2;
	add.s64 	%rd15, %rd2, %rd14;
	ld.global.u32 	%r61, [%rd15];
	cvt.rn.f32.s32 	%f15, %r61;
	st.shared.f32 	[%r11], %f15;
	bar.sync 	0;
	ld.shared.f32 	%f16, [%r9];
	ld.shared.f32 	%f17, [%r12];
	fma.rn.f32 	%f18, %f16, %f17, %f367;
	ld.shared.f32 	%f19, [%r9+4];
	ld.shared.f32 	%f20, [%r12+64];
	fma.rn.f32 	%f21, %f19, %f20, %f18;
	ld.shared.f32 	%f22, [%r9+8];
	ld.shared.f32 	%f23, [%r12+128];
	fma.rn.f32 	%f24, %f22, %f23, %f21;
	ld.shared.f32 	%f25, [%r9+12];
	ld.shared.f32 	%f26, [%r12+192];
	fma.rn.f32 	%f27, %f25, %f26, %f24;
	ld.shared.f32 	%f28, [%r9+16];
	ld.shared.f32 	%f29, [%r12+256];
	fma.rn.f32 	%f30, %f28, %f29, %f27;
	ld.shared.f32 	%f31, [%r9+20];
	ld.shared.f32 	%f32, [%r12+320];
	fma.rn.f32 	%f33, %f31, %f32, %f30;
	ld.shared.f32 	%f34, [%r9+24];
	ld.shared.f32 	%f35, [%r12+384];
	fma.rn.f32 	%f36, %f34, %f35, %f33;
	ld.shared.f32 	%f37, [%r9+28];
	ld.shared.f32 	%f38, [%r12+448];
	fma.rn.f32 	%f39, %f37, %f38, %f36;
	ld.shared.f32 	%f40, [%r9+32];
	ld.shared.f32 	%f41, [%r12+512];
	fma.rn.f32 	%f42, %f40, %f41, %f39;
	ld.shared.f32 	%f43, [%r9+36];
	ld.shared.f32 	%f44, [%r12+576];
	fma.rn.f32 	%f45, %f43, %f44, %f42;
	ld.shared.f32 	%f46, [%r9+40];
	ld.shared.f32 	%f47, [%r12+640];
	fma.rn.f32 	%f48, %f46, %f47, %f45;
	ld.shared.f32 	%f49, [%r9+44];
	ld.shared.f32 	%f50, [%r12+704];
	fma.rn.f32 	%f51, %f49, %f50, %f48;
	ld.shared.f32 	%f52, [%r9+48];
	ld.shared.f32 	%f53, [%r12+768];
	fma.rn.f32 	%f54, %f52, %f53, %f51;
	ld.shared.f32 	%f55, [%r9+52];
	ld.shared.f32 	%f56, [%r12+832];
	fma.rn.f32 	%f57, %f55, %f56, %f54;
	ld.shared.f32 	%f58, [%r9+56];
	ld.shared.f32 	%f59, [%r12+896];
	fma.rn.f32 	%f60, %f58, %f59, %f57;
	ld.shared.f32 	%f61, [%r9+60];
	ld.shared.f32 	%f62, [%r12+960];
	fma.rn.f32 	%f63, %f61, %f62, %f60;
	bar.sync 	0;
	add.s32 	%r62, %r93, -16;
	cvt.s64.s32 	%rd16, %r62;
	cvt.s64.s32 	%rd17, %r92;
	add.s64 	%rd18, %rd16, %rd3;
	shl.b64 	%rd19, %rd18, 2;
	add.s64 	%rd20, %rd1, %rd19;
	ld.global.u32 	%r63, [%rd20];
	cvt.rn.f32.s32 	%f64, %r63;
	st.shared.f32 	[%r10], %f64;
	add.s64 	%rd21, %rd17, %rd4;
	shl.b64 	%rd22, %rd21, 2;
	add.s64 	%rd23, %rd2, %rd22;
	ld.global.u32 	%r64, [%rd23];
	cvt.rn.f32.s32 	%f65, %r64;
	st.shared.f32 	[%r11], %f65;
	bar.sync 	0;
	ld.shared.f32 	%f66, [%r9];
	ld.shared.f32 	%f67, [%r12];
	fma.rn.f32 	%f68, %f66, %f67, %f63;
	ld.shared.f32 	%f69, [%r9+4];
	ld.shared.f32 	%f70, [%r12+64];
	fma.rn.f32 	%f71, %f69, %f70, %f68;
	ld.shared.f32 	%f72, [%r9+8];
	ld.shared.f32 	%f73, [%r12+128];
	fma.rn.f32 	%f74, %f72, %f73, %f71;
	ld.shared.f32 	%f75, [%r9+12];
	ld.shared.f32 	%f76, [%r12+192];
	fma.rn.f32 	%f77, %f75, %f76, %f74;
	ld.shared.f32 	%f78, [%r9+16];
	ld.shared.f32 	%f79, [%r12+256];
	fma.rn.f32 	%f80, %f78, %f79, %f77;
	ld.shared.f32 	%f81, [%r9+20];
	ld.shared.f32 	%f82, [%r12+320];
	fma.rn.f32 	%f83, %f81, %f82, %f80;
	ld.shared.f32 	%f84, [%r9+24];
	ld.shared.f32 	%f85, [%r12+384];
	fma.rn.f32 	%f86, %f84, %f85, %f83;
	ld.shared.f32 	%f87, [%r9+28];
	ld.shared.f32 	%f88, [%r12+448];
	fma.rn.f32 	%f89, %f87, %f88, %f86;
	ld.shared.f32 	%f90, [%r9+32];
	ld.shared.f32 	%f91, [%r12+512];
	fma.rn.f32 	%f92, %f90, %f91, %f89;
	ld.shared.f32 	%f93, [%r9+36];
	ld.shared.f32 	%f94, [%r12+576];
	fma.rn.f32 	%f95, %f93, %f94, %f92;
	ld.shared.f32 	%f96, [%r9+40];
	ld.shared.f32 	%f97, [%r12+640];
	fma.rn.f32 	%f98, %f96, %f97, %f95;
	ld.shared.f32 	%f99, [%r9+44];
	ld.shared.f32 	%f100, [%r12+704];
	fma.rn.f32 	%f101, %f99, %f100, %f98;
	ld.shared.f32 	%f102, [%r9+48];
	ld.shared.f32 	%f103, [%r12+768];
	fma.rn.f32 	%f104, %f102, %f103, %f101;
	ld.shared.f32 	%f105, [%r9+52];
	ld.shared.f32 	%f106, [%r12+832];
	fma.rn.f32 	%f107, %f105, %f106, %f104;
	ld.shared.f32 	%f108, [%r9+56];
	ld.shared.f32 	%f109, [%r12+896];
	fma.rn.f32 	%f110, %f108, %f109, %f107;
	ld.shared.f32 	%f111, [%r9+60];
	ld.shared.f32 	%f112, [%r12+960];
	fma.rn.f32 	%f113, %f111, %f112, %f110;
	bar.sync 	0;
	add.s32 	%r65, %r93, 16;
	cvt.s64.s32 	%rd24, %r93;
	cvt.s64.s32 	%rd25, %r91;
	add.s64 	%rd26, %rd24, %rd3;
	shl.b64 	%rd27, %rd26, 2;
	add.s64 	%rd28, %rd1, %rd27;
	ld.global.u32 	%r66, [%rd28];
	cvt.rn.f32.s32 	%f114, %r66;
	st.shared.f32 	[%r10], %f114;
	add.s64 	%rd29, %rd25, %rd4;
	shl.b64 	%rd30, %rd29, 2;
	add.s64 	%rd31, %rd2, %rd30;
	ld.global.u32 	%r67, [%rd31];
	cvt.rn.f32.s32 	%f115, %r67;
	st.shared.f32 	[%r11], %f115;
	bar.sync 	0;
	ld.shared.f32 	%f116, [%r9];
	ld.shared.f32 	%f117, [%r12];
	fma.rn.f32 	%f118, %f116, %f117, %f113;
	ld.shared.f32 	%f119, [%r9+4];
	ld.shared.f32 	%f120, [%r12+64];
	fma.rn.f32 	%f121, %f119, %f120, %f118;
	ld.shared.f32 	%f122, [%r9+8];
	ld.shared.f32 	%f123, [%r12+128];
	fma.rn.f32 	%f124, %f122, %f123, %f121;
	ld.shared.f32 	%f125, [%r9+12];
	ld.shared.f32 	%f126, [%r12+192];
	fma.rn.f32 	%f127, %f125, %f126, %f124;
	ld.shared.f32 	%f128, [%r9+16];
	ld.shared.f32 	%f129, [%r12+256];
	fma.rn.f32 	%f130, %f128, %f129, %f127;
	ld.shared.f32 	%f131, [%r9+20];
	ld.shared.f32 	%f132, [%r12+320];
	fma.rn.f32 	%f133, %f131, %f132, %f130;
	ld.shared.f32 	%f134, [%r9+24];
	ld.shared.f32 	%f135, [%r12+384];
	fma.rn.f32 	%f136, %f134, %f135, %f133;
	ld.shared.f32 	%f137, [%r9+28];
	ld.shared.f32 	%f138, [%r12+448];
	fma.rn.f32 	%f139, %f137, %f138, %f136;
	ld.shared.f32 	%f140, [%r9+32];
	ld.shared.f32 	%f141, [%r12+512];
	fma.rn.f32 	%f142, %f140, %f141, %f139;
	ld.shared.f32 	%f143, [%r9+36];
	ld.shared.f32 	%f144, [%r12+576];
	fma.rn.f32 	%f145, %f143, %f144, %f142;
	ld.shared.f32 	%f146, [%r9+40];
	ld.shared.f32 	%f147, [%r12+640];
	fma.rn.f32 	%f148, %f146, %f147, %f145;
	ld.shared.f32 	%f149, [%r9+44];
	ld.shared.f32 	%f150, [%r12+704];
	fma.rn.f32 	%f151, %f149, %f150, %f148;
	ld.shared.f32 	%f152, [%r9+48];
	ld.shared.f32 	%f153, [%r12+768];
	fma.rn.f32 	%f154, %f152, %f153, %f151;
	ld.shared.f32 	%f155, [%r9+52];
	ld.shared.f32 	%f156, [%r12+832];
	fma.rn.f32 	%f157, %f155, %f156, %f154;
	ld.shared.f32 	%f158, [%r9+56];
	ld.shared.f32 	%f159, [%r12+896];
	fma.rn.f32 	%f160, %f158, %f159, %f157;
	ld.shared.f32 	%f161, [%r9+60];
	ld.shared.f32 	%f162, [%r12+960];
	fma.rn.f32 	%f163, %f161, %f162, %f160;
	bar.sync 	0;
	cvt.s64.s32 	%rd32, %r65;
	cvt.s64.s32 	%rd33, %r90;
	add.s64 	%rd34, %rd32, %rd3;
	shl.b64 	%rd35, %rd34, 2;
	add.s64 	%rd36, %rd1, %rd35;
	ld.global.u32 	%r68, [%rd36];
	cvt.rn.f32.s32 	%f164, %r68;
	st.shared.f32 	[%r10], %f164;
	add.s64 	%rd37, %rd33, %rd4;
	shl.b64 	%rd38, %rd37, 2;
	add.s64 	%rd39, %rd2, %rd38;
	ld.global.u32 	%r69, [%rd39];
	cvt.rn.f32.s32 	%f165, %r69;
	st.shared.f32 	[%r11], %f165;
	bar.sync 	0;
	ld.shared.f32 	%f166, [%r9];
	ld.shared.f32 	%f167, [%r12];
	fma.rn.f32 	%f168, %f166, %f167, %f163;
	ld.shared.f32 	%f169, [%r9+4];
	ld.shared.f32 	%f170, [%r12+64];
	fma.rn.f32 	%f171, %f169, %f170, %f168;
	ld.shared.f32 	%f172, [%r9+8];
	ld.shared.f32 	%f173, [%r12+128];
	fma.rn.f32 	%f174, %f172, %f173, %f171;
	ld.shared.f32 	%f175, [%r9+12];
	ld.shared.f32 	%f176, [%r12+192];
	fma.rn.f32 	%f177, %f175, %f176, %f174;
	ld.shared.f32 	%f178, [%r9+16];
	ld.shared.f32 	%f179, [%r12+256];
	fma.rn.f32 	%f180, %f178, %f179, %f177;
	ld.shared.f32 	%f181, [%r9+20];
	ld.shared.f32 	%f182, [%r12+320];
	fma.rn.f32 	%f183, %f181, %f182, %f180;
	ld.shared.f32 	%f184, [%r9+24];
	ld.shared.f32 	%f185, [%r12+384];
	fma.rn.f32 	%f186, %f184, %f185, %f183;
	ld.shared.f32 	%f187, [%r9+28];
	ld.shared.f32 	%f188, [%r12+448];
	fma.rn.f32 	%f189, %f187, %f188, %f186;
	ld.shared.f32 	%f190, [%r9+32];
	ld.shared.f32 	%f191, [%r12+512];
	fma.rn.f32 	%f192, %f190, %f191, %f189;
	ld.shared.f32 	%f193, [%r9+36];
	ld.shared.f32 	%f194, [%r12+576];
	fma.rn.f32 	%f195, %f193, %f194, %f192;
	ld.shared.f32 	%f196, [%r9+40];
	ld.shared.f32 	%f197, [%r12+640];
	fma.rn.f32 	%f198, %f196, %f197, %f195;
	ld.shared.f32 	%f199, [%r9+44];
	ld.shared.f32 	%f200, [%r12+704];
	fma.rn.f32 	%f201, %f199, %f200, %f198;
	ld.shared.f32 	%f202, [%r9+48];
	ld.shared.f32 	%f203, [%r12+768];
	fma.rn.f32 	%f204, %f202, %f203, %f201;
	ld.shared.f32 	%f205, [%r9+52];
	ld.shared.f32 	%f206, [%r12+832];
	fma.rn.f32 	%f207, %f205, %f206, %f204;
	ld.shared.f32 	%f208, [%r9+56];
	ld.shared.f32 	%f209, [%r12+896];
	fma.rn.f32 	%f210, %f208, %f209, %f207;
	ld.shared.f32 	%f211, [%r9+60];
	ld.shared.f32 	%f212, [%r12+960];
	fma.rn.f32 	%f367, %f211, %f212, %f210;
	bar.sync 	0;
	add.s32 	%r94, %r94, 4;
	add.s32 	%r93, %r93, 64;
	shl.b32 	%r70, %r40, 6;
	add.s32 	%r92, %r92, %r70;
	add.s32 	%r91, %r91, %r70;
	add.s32 	%r90, %r90, %r70;
	add.s32 	%r89, %r89, %r70;
	setp.ne.s32 	%p3, %r94, 0;
	@%p3 bra 	$L__BB1_3;
$L__BB1_4:
	setp.eq.s32 	%p4, %r13, 0;
	@%p4 bra 	$L__BB1_9;
	setp.eq.s32 	%p5, %r13, 1;
	@%p5 bra 	$L__BB1_7;
	shl.b32 	%r71, %r96, 4;
	add.s32 	%r72, %r71, %r6;
	cvt.s64.s32 	%rd40, %r72;
	mad.lo.s32 	%r73, %r8, %r96, %r2;
	cvt.s64.s32 	%rd41, %r73;
	add.s64 	%rd42, %rd40, %rd3;
	shl.b64 	%rd43, %rd42, 2;
	add.s64 	%rd44, %rd1, %rd43;
	ld.global.u32 	%r74, [%rd44];
	cvt.rn.f32.s32 	%f214, %r74;
	st.shared.f32 	[%r10], %f214;
	add.s64 	%rd45, %rd41, %rd4;
	shl.b64 	%rd46, %rd45, 2;
	add.s64 	%rd47, %rd2, %rd46;
	ld.global.u32 	%r75, [%rd47];
	cvt.rn.f32.s32 	%f215, %r75;
	st.shared.f32 	[%r11], %f215;
	bar.sync 	0;
	ld.shared.f32 	%f216, [%r9];
	ld.shared.f32 	%f217, [%r12];
	fma.rn.f32 	%f218, %f216, %f217, %f367;
	ld.shared.f32 	%f219, [%r9+4];
	ld.shared.f32 	%f220, [%r12+64];
	fma.rn.f32 	%f221, %f219, %f220, %f218;
	ld.shared.f32 	%f222, [%r9+8];
	ld.shared.f32 	%f223, [%r12+128];
	fma.rn.f32 	%f224, %f222, %f223, %f221;
	ld.shared.f32 	%f225, [%r9+12];
	ld.shared.f32 	%f226, [%r12+192];
	fma.rn.f32 	%f227, %f225, %f226, %f224;
	ld.shared.f32 	%f228, [%r9+16];
	ld.shared.f32 	%f229, [%r12+256];
	fma.rn.f32 	%f230, %f228, %f229, %f227;
	ld.shared.f32 	%f231, [%r9+20];
	ld.shared.f32 	%f232, [%r12+320];
	fma.rn.f32 	%f233, %f231, %f232, %f230;
	ld.shared.f32 	%f234, [%r9+24];
	ld.shared.f32 	%f235, [%r12+384];
	fma.rn.f32 	%f236, %f234, %f235, %f233;
	ld.shared.f32 	%f237, [%r9+28];
	ld.shared.f32 	%f238, [%r12+448];
	fma.rn.f32 	%f239, %f237, %f238, %f236;
	ld.shared.f32 	%f240, [%r9+32];
	ld.shared.f32 	%f241, [%r12+512];
	fma.rn.f32 	%f242, %f240, %f241, %f239;
	ld.shared.f32 	%f243, [%r9+36];
	ld.shared.f32 	%f244, [%r12+576];
	fma.rn.f32 	%f245, %f243, %f244, %f242;
	ld.shared.f32 	%f246, [%r9+40];
	ld.shared.f32 	%f247, [%r12+640];
	fma.rn.f32 	%f248, %f246, %f247, %f245;
	ld.shared.f32 	%f249, [%r9+44];
	ld.shared.f32 	%f250, [%r12+704];
	fma.rn.f32 	%f251, %f249, %f250, %f248;
	ld.shared.f32 	%f252, [%r9+48];
	ld.shared.f32 	%f253, [%r12+768];
	fma.rn.f32 	%f254, %f252, %f253, %f251;
	ld.shared.f32 	%f255, [%r9+52];
	ld.shared.f32 	%f256, [%r12+832];
	fma.rn.f32 	%f257, %f255, %f256, %f254;
	ld.shared.f32 	%f258, [%r9+56];
	ld.shared.f32 	%f259, [%r12+896];
	fma.rn.f32 	%f260, %f258, %f259, %f257;
	ld.shared.f32 	%f261, [%r9+60];
	ld.shared.f32 	%f262, [%r12+960];
	fma.rn.f32 	%f263, %f261, %f262, %f260;
	bar.sync 	0;
	add.s32 	%r76, %r72, 16;
	cvt.s64.s32 	%rd48, %r76;
	add.s32 	%r77, %r73, %r8;
	cvt.s64.s32 	%rd49, %r77;
	add.s64 	%rd50, %rd48, %rd3;
	shl.b64 	%rd51, %rd50, 2;
	add.s64 	%rd52, %rd1, %rd51;
	ld.global.u32 	%r78, [%rd52];
	cvt.rn.f32.s32 	%f264, %r78;
	st.shared.f32 	[%r10], %f264;
	add.s64 	%rd53, %rd49, %rd4;
	shl.b64 	%rd54, %rd53, 2;
	add.s64 	%rd55, %rd2, %rd54;
	ld.global.u32 	%r79, [%rd55];
	cvt.rn.f32.s32 	%f265, %r79;
	st.shared.f32 	[%r11], %f265;
	bar.sync 	0;
	ld.shared.f32 	%f266, [%r9];
	ld.shared.f32 	%f267, [%r12];
	fma.rn.f32 	%f268, %f266, %f267, %f263;
	ld.shared.f32 	%f269, [%r9+4];
	ld.shared.f32 	%f270, [%r12+64];
	fma.rn.f32 	%f271, %f269, %f270, %f268;
	ld.shared.f32 	%f272, [%r9+8];
	ld.shared.f32 	%f273, [%r12+128];
	fma.rn.f32 	%f274, %f272, %f273, %f271;
	ld.shared.f32 	%f275, [%r9+12];
	ld.shared.f32 	%f276, [%r12+192];
	fma.rn.f32 	%f277, %f275, %f276, %f274;
	ld.shared.f32 	%f278, [%r9+16];
	ld.shared.f32 	%f279, [%r12+256];
	fma.rn.f32 	%f280, %f278, %f279, %f277;
	ld.shared.f32 	%f281, [%r9+20];
	ld.shared.f32 	%f282, [%r12+320];
	fma.rn.f32 	%f283, %f281, %f282, %f280;
	ld.shared.f32 	%f284, [%r9+24];
	ld.shared.f32 	%f285, [%r12+384];
	fma.rn.f32 	%f286, %f284, %f285, %f283;
	ld.shared.f32 	%f287, [%r9+28];
	ld.shared.f32 	%f288, [%r12+448];
	fma.rn.f32 	%f289, %f287, %f288, %f286;
	ld.shared.f32 	%f290, [%r9+32];
	ld.shared.f32 	%f291, [%r12+512];
	fma.rn.f32 	%f292, %f290, %f291, %f289;
	ld.shared.f32 	%f293, [%r9+36];
	ld.shared.f32 	%f294, [%r12+576];
	fma.rn.f32 	%f295, %f293, %f294, %f292;
	ld.shared.f32 	%f296, [%r9+40];
	ld.shared.f32 	%f297, [%r12+640];
	fma.rn.f32 	%f298, %f296, %f297, %f295;
	ld.shared.f32 	%f299, [%r9+44];
	ld.shared.f32 	%f300, [%r12+704];
	fma.rn.f32 	%f301, %f299, %f300, %f298;
	ld.shared.f32 	%f302, [%r9+48];
	ld.shared.f32 	%f303, [%r12+768];
	fma.rn.f32 	%f304, %f302, %f303, %f301;
	ld.shared.f32 	%f305, [%r9+52];
	ld.shared.f32 	%f306, [%r12+832];
	fma.rn.f32 	%f307, %f305, %f306, %f304;
	ld.shared.f32 	%f308, [%r9+56];
	ld.shared.f32 	%f309, [%r12+896];
	fma.rn.f32 	%f310, %f308, %f309, %f307;
	ld.shared.f32 	%f311, [%r9+60];
	ld.shared.f32 	%f312, [%r12+960];
	fma.rn.f32 	%f367, %f311, %f312, %f310;
	bar.sync 	0;
	add.s32 	%r96, %r96, 2;
$L__BB1_7:
	and.b32  	%r80, %r5, 1;
	setp.eq.b32 	%p6, %r80, 1;
	not.pred 	%p7, %p6;
	@%p7 bra 	$L__BB1_9;
	shl.b32 	%r81, %r96, 4;
	add.s32 	%r82, %r81, %r6;
	cvt.s64.s32 	%rd56, %r82;
	mad.lo.s32 	%r83, %r8, %r96, %r2;
	cvt.s64.s32 	%rd57, %r83;
	add.s64 	%rd58, %rd56, %rd3;
	shl.b64 	%rd59, %rd58, 2;
	add.s64 	%rd60, %rd1, %rd59;
	ld.global.u32 	%r84, [%rd60];
	cvt.rn.f32.s32 	%f313, %r84;
	st.shared.f32 	[%r10], %f313;
	add.s64 	%rd61, %rd57, %rd4;
	shl.b64 	%rd62, %rd61, 2;
	add.s64 	%rd63, %rd2, %rd62;
	ld.global.u32 	%r85, [%rd63];
	cvt.rn.f32.s32 	%f314, %r85;
	st.shared.f32 	[%r11], %f314;
	bar.sync 	0;
	ld.shared.f32 	%f315, [%r9];
	ld.shared.f32 	%f316, [%r12];
	fma.rn.f32 	%f317, %f315, %f316, %f367;
	ld.shared.f32 	%f318, [%r9+4];
	ld.shared.f32 	%f319, [%r12+64];
	fma.rn.f32 	%f320, %f318, %f319, %f317;
	ld.shared.f32 	%f321, [%r9+8];
	ld.shared.f32 	%f322, [%r12+128];
	fma.rn.f32 	%f323, %f321, %f322, %f320;
	ld.shared.f32 	%f324, [%r9+12];
	ld.shared.f32 	%f325, [%r12+192];
	fma.rn.f32 	%f326, %f324, %f325, %f323;
	ld.shared.f32 	%f327, [%r9+16];
	ld.shared.f32 	%f328, [%r12+256];
	fma.rn.f32 	%f329, %f327, %f328, %f326;
	ld.shared.f32 	%f330, [%r9+20];
	ld.shared.f32 	%f331, [%r12+320];
	fma.rn.f32 	%f332, %f330, %f331, %f329;
	ld.shared.f32 	%f333, [%r9+24];
	ld.shared.f32 	%f334, [%r12+384];
	fma.rn.f32 	%f335, %f333, %f334, %f332;
	ld.shared.f32 	%f336, [%r9+28];
	ld.shared.f32 	%f337, [%r12+448];
	fma.rn.f32 	%f338, %f336, %f337, %f335;
	ld.shared.f32 	%f339, [%r9+32];
	ld.shared.f32 	%f340, [%r12+512];
	fma.rn.f32 	%f341, %f339, %f340, %f338;
	ld.shared.f32 	%f342, [%r9+36];
	ld.shared.f32 	%f343, [%r12+576];
	fma.rn.f32 	%f344, %f342, %f343, %f341;
	ld.shared.f32 	%f345, [%r9+40];
	ld.shared.f32 	%f346, [%r12+640];
	fma.rn.f32 	%f347, %f345, %f346, %f344;
	ld.shared.f32 	%f348, [%r9+44];
	ld.shared.f32 	%f349, [%r12+704];
	fma.rn.f32 	%f350, %f348, %f349, %f347;
	ld.shared.f32 	%f351, [%r9+48];
	ld.shared.f32 	%f352, [%r12+768];
	fma.rn.f32 	%f353, %f351, %f352, %f350;
	ld.shared.f32 	%f354, [%r9+52];
	ld.shared.f32 	%f355, [%r12+832];
	fma.rn.f32 	%f356, %f354, %f355, %f353;
	ld.shared.f32 	%f357, [%r9+56];
	ld.shared.f32 	%f358, [%r12+896];
	fma.rn.f32 	%f359, %f357, %f358, %f356;
	ld.shared.f32 	%f360, [%r9+60];
	ld.shared.f32 	%f361, [%r12+960];
	fma.rn.f32 	%f367, %f360, %f361, %f359;
	bar.sync 	0;
$L__BB1_9:
	mad.lo.s32 	%r86, %r1, %r43, %r2;
	cvt.s64.s32 	%rd64, %r86;
	cvta.to.global.u64 	%rd65, %rd7;
	cvt.rzi.s32.f32 	%r87, %f367;
	mad.lo.s32 	%r88, %r43, %r3, %r4;
	cvt.s64.s32 	%rd66, %r88;
	add.s64 	%rd67, %rd64, %rd66;
	shl.b64 	%rd68, %rd67, 2;
	add.s64 	%rd69, %rd65, %rd68;
	st.global.u32 	[%rd69], %r87;
	ret;

}


// ===== COMPILED SASS (sm_100) =====

	.target	sm_100

	.elftype	@"ET_EXEC"


//--------------------- .note.nv.tkinfo           --------------------------
	.section	.note.nv.tkinfo,"",@"SHT_NOTE"
	.sectionflags	@"SHF_NOTE_NV_TKINFO"
	.tkinfo
        /*0018*/ 	.word	0x00000002
        /*0030*/ 	.string	""
        /*0030*/ 	.string	"ptxas"
        /*0030*/ 	.string	"Cuda compilation tools, release 13.0, V13.0.88"
        /*0030*/ 	.string	"Build cuda_13.0.r13.0/compiler.36424714_0"
        /*0030*/ 	.string	"-arch sm_100 -m 64 "



//--------------------- .note.nv.cuinfo           --------------------------
	.section	.note.nv.cuinfo,"",@"SHT_NOTE"
	.sectionflags	@"SHF_NOTE_NV_CUINFO"
        /*0018*/ 	.short	0x0002
        /*001a*/ 	.short	0x0064
        /*001c*/ 	.short	0x0082
	.zero		2


//--------------------- .nv.info                  --------------------------
	.section	.nv.info,"",@"SHT_CUDA_INFO"
	.align	4


	//----- nvinfo : EIATTR_REGCOUNT
	.align		4
        /*0000*/ 	.byte	0x04, 0x2f
        /*0002*/ 	.short	(.L_1 - .L_0)
	.align		4
.L_0:
        /*0004*/ 	.word	index@(_Z14MatMulKernel_g6MatrixS_S_)
        /*0008*/ 	.word	0x00000020


	//----- nvinfo : EIATTR_FRAME_SIZE
	.align		4
.L_1:
        /*000c*/ 	.byte	0x04, 0x11
        /*000e*/ 	.short	(.L_3 - .L_2)
	.align		4
.L_2:
        /*0010*/ 	.word	index@(_Z14MatMulKernel_g6MatrixS_S_)
        /*0014*/ 	.word	0x00000000


	//----- nvinfo : EIATTR_REGCOUNT
	.align		4
.L_3:
        /*0018*/ 	.byte	0x04, 0x2f
        /*001a*/ 	.short	(.L_5 - .L_4)
	.align		4
.L_4:
        /*001c*/ 	.word	index@(_Z14MatMulKernel_s6MatrixS_S_)
        /*0020*/ 	.word	0x00000020


	//----- nvinfo : EIATTR_FRAME_SIZE
	.align		4
.L_5:
        /*0024*/ 	.byte	0x04, 0x11
        /*0026*/ 	.short	(.L_7 - .L_6)
	.align		4
.L_6:
        /*0028*/ 	.word	index@(_Z14MatMulKernel_s6MatrixS_S_)
        /*002c*/ 	.word	0x00000000


	//----- nvinfo : EIATTR_MIN_STACK_SIZE
	.align		4
.L_7:
        /*0030*/ 	.byte	0x04, 0x12
        /*0032*/ 	.short	(.L_9 - .L_8)
	.align		4
.L_8:
        /*0034*/ 	.word	index@(_Z14MatMulKernel_s6MatrixS_S_)
        /*0038*/ 	.word	0x00000000


	//----- nvinfo : EIATTR_MIN_STACK_SIZE
	.align		4
.L_9:
        /*003c*/ 	.byte	0x04, 0x12
        /*003e*/ 	.short	(.L_11 - .L_10)
	.align		4
.L_10:
        /*0040*/ 	.word	index@(_Z14MatMulKernel_g6MatrixS_S_)
        /*0044*/ 	.word	0x00000000
.L_11:


//--------------------- .nv.compat                --------------------------
	.section	.nv.compat,"",@"SHT_CUDA_COMPAT_INFO"
	.align	4
        /*0000*/ 	.byte	0x02, 0x09, 0x00, 0x00, 0x02, 0x02, 0x01, 0x00, 0x02, 0x05, 0x05, 0x00, 0x03, 0x07, 0x01, 0x01
        /*0010*/ 	.byte	0x02, 0x03, 0x00, 0x00, 0x02, 0x06, 0x01, 0x00, 0x04, 0x0b, 0x08, 0x00, 0x09, 0x00, 0x00, 0x00
        /*0020*/ 	.byte	0x00, 0x00, 0x00, 0x00


//--------------------- .nv.info._Z14MatMulKernel_s6MatrixS_S_ --------------------------
	.section	.nv.info._Z14MatMulKernel_s6MatrixS_S_,"",@"SHT_CUDA_INFO"
	.sectionflags	@""
	.align	4


	//----- nvinfo : EIATTR_CUDA_API_VERSION
	.align		4
        /*0000*/ 	.byte	0x04, 0x37
        /*0002*/ 	.short	(.L_13 - .L_12)
.L_12:
        /*0004*/ 	.word	0x00000082


	//----- nvinfo : EIATTR_KPARAM_INFO
	.align		4
.L_13:
        /*0008*/ 	.byte	0x04, 0x17
        /*000a*/ 	.short	(.L_15 - .L_14)
.L_14:
        /*000c*/ 	.word	0x00000000
        /*0010*/ 	.short	0x0002
        /*0012*/ 	.short	0x0030
        /*0014*/ 	.byte	0x00, 0xf0, 0x61, 0x00


	//----- nvinfo : EIATTR_KPARAM_INFO
	.align		4
.L_15:
        /*0018*/ 	.byte	0x04, 0x17
        /*001a*/ 	.short	(.L_17 - .L_16)
.L_16:
        /*001c*/ 	.word	0x00000000
        /*0020*/ 	.short	0x0001
        /*0022*/ 	.short	0x0018
        /*0024*/ 	.byte	0x00, 0xf0, 0x61, 0x00


	//----- nvinfo : EIATTR_KPARAM_INFO
	.align		4
.L_17:
        /*0028*/ 	.byte	0x04, 0x17
        /*002a*/ 	.short	(.L_19 - .L_18)
.L_18:
        /*002c*/ 	.word	0x00000000
        /*0030*/ 	.short	0x0000
        /*0032*/ 	.short	0x0000
        /*0034*/ 	.byte	0x00, 0xf0, 0x61, 0x00


	//----- nvinfo : EIATTR_SPARSE_MMA_MASK
	.align		4
.L_19:
        /*0038*/ 	.byte	0x03, 0x50
        /*003a*/ 	.short	0x0000


	//----- nvinfo : EIATTR_MAXREG_COUNT
	.align		4
        /*003c*/ 	.byte	0x03, 0x1b
        /*003e*/ 	.short	0x00ff


	//----- nvinfo : EIATTR_NUM_BARRIERS
	.align		4
        /*0040*/ 	.byte	0x02, 0x4c
        /*0042*/ 	.byte	0x01
	.zero		1


	//----- nvinfo : EIATTR_MERCURY_ISA_VERSION
	.align		4
        /*0044*/ 	.byte	0x03, 0x5f
        /*0046*/ 	.short	0x0101


	//----- nvinfo : EIATTR_VRC_CTA_INIT_COUNT
	.align		4
        /*0048*/ 	.byte	0x02, 0x4a
	.zero		1
	.zero		1


	//----- nvinfo : EIATTR_EXIT_INSTR_OFFSETS
	.align		4
        /*004c*/ 	.byte	0x04, 0x1c
        /*004e*/ 	.short	(.L_21 - .L_20)


	//   ....[0]....
.L_20:
        /*0050*/ 	.word	0x00001cd0


	//----- nvinfo : EIATTR_CBANK_PARAM_SIZE
	.align		4
.L_21:
        /*0054*/ 	.byte	0x03, 0x19
        /*0056*/ 	.short	0x0048


	//----- nvinfo : EIATTR_PARAM_CBANK
	.align		4
        /*0058*/ 	.byte	0x04, 0x0a
        /*005a*/ 	.short	(.L_23 - .L_22)
	.align		4
.L_22:
        /*005c*/ 	.word	index@(.nv.constant0._Z14MatMulKernel_s6MatrixS_S_)
        /*0060*/ 	.short	0x0380
        /*0062*/ 	.short	0x0048


	//----- nvinfo : EIATTR_SW_WAR
	.align		4
.L_23:
        /*0064*/ 	.byte	0x04, 0x36
        /*0066*/ 	.short	(.L_25 - .L_24)
.L_24:
        /*0068*/ 	.word	0x00000008
.L_25:


//--------------------- .nv.info._Z14MatMulKernel_g6MatrixS_S_ --------------------------
	.section	.nv.info._Z14MatMulKernel_g6MatrixS_S_,"",@"SHT_CUDA_INFO"
	.sectionflags	@""
	.align	4


	//----- nvinfo : EIATTR_CUDA_API_VERSION
	.align		4
        /*0000*/ 	.byte	0x04, 0x37
        /*0002*/ 	.short	(.L_27 - .L_26)
.L_26:
        /*0004*/ 	.word	0x00000082


	//----- nvinfo : EIATTR_KPARAM_INFO
	.align		4
.L_27:
        /*0008*/ 	.byte	0x04, 0x17
        /*000a*/ 	.short	(.L_29 - .L_28)
.L_28:
        /*000c*/ 	.word	0x00000000
        /*0010*/ 	.short	0x0002
        /*0012*/ 	.short	0x0030
        /*0014*/ 	.byte	0x00, 0xf0, 0x61, 0x00


	//----- nvinfo : EIATTR_KPARAM_INFO
	.align		4
.L_29:
        /*0018*/ 	.byte	0x04, 0x17
        /*001a*/ 	.short	(.L_31 - .L_30)
.L_30:
        /*001c*/ 	.word	0x00000000
        /*0020*/ 	.short	0x0001
        /*0022*/ 	.short	0x0018
        /*0024*/ 	.byte	0x00, 0xf0, 0x61, 0x00


	//----- nvinfo : EIATTR_KPARAM_INFO
	.align		4
.L_31:
        /*0028*/ 	.byte	0x04, 0x17
        /*002a*/ 	.short	(.L_33 - .L_32)
.L_32:
        /*002c*/ 	.word	0x00000000
        /*0030*/ 	.short	0x0000
        /*0032*/ 	.short	0x0000
        /*0034*/ 	.byte	0x00, 0xf0, 0x61, 0x00


	//----- nvinfo : EIATTR_SPARSE_MMA_MASK
	.align		4
.L_33:
        /*0038*/ 	.byte	0x03, 0x50
        /*003a*/ 	.short	0x0000


	//----- nvinfo : EIATTR_MAXREG_COUNT
	.align		4
        /*003c*/ 	.byte	0x03, 0x1b
        /*003e*/ 	.short	0x00ff


	//----- nvinfo : EIATTR_MERCURY_ISA_VERSION
	.align		4
        /*0040*/ 	.byte	0x03, 0x5f
        /*0042*/ 	.short	0x0101


	//----- nvinfo : EIATTR_VRC_CTA_INIT_COUNT
	.align		4
        /*0044*/ 	.byte	0x02, 0x4a
	.zero		1
	.zero		1


	//----- nvinfo : EIATTR_EXIT_INSTR_OFFSETS
	.align		4
        /*0048*/ 	.byte	0x04, 0x1c
        /*004a*/ 	.short	(.L_35 - .L_34)


	//   ....[0]....
.L_34:
        /*004c*/ 	.word	0x00000ae0


	//----- nvinfo : EIATTR_CBANK_PARAM_SIZE
	.align		4
.L_35:
        /*0050*/ 	.byte	0x03, 0x19
        /*0052*/ 	.short	0x0048


	//----- nvinfo : EIATTR_PARAM_CBANK
	.align		4
        /*0054*/ 	.byte	0x04, 0x0a
        /*0056*/ 	.short	(.L_37 - .L_36)
	.align		4
.L_36:
        /*0058*/ 	.word	index@(.nv.constant0._Z14MatMulKernel_g6MatrixS_S_)
        /*005c*/ 	.short	0x0380
        /*005e*/ 	.short	0x0048


	//----- nvinfo : EIATTR_SW_WAR
	.align		4
.L_37:
        /*0060*/ 	.byte	0x04, 0x36
        /*0062*/ 	.short	(.L_39 - .L_38)
.L_38:
        /*0064*/ 	.word	0x00000008
.L_39:


//--------------------- .nv.callgraph             --------------------------
	.section	.nv.callgraph,"",@"SHT_CUDA_CALLGRAPH"
	.align	4
	.sectionentsize	8
	.align		4
        /*0000*/ 	.word	0x00000000
	.align		4
        /*0004*/ 	.word	0xffffffff
	.align		4
        /*0008*/ 	.word	0x00000000
	.align		4
        /*000c*/ 	.word	0xfffffffe
	.align		4
        /*0010*/ 	.word	0x00000000
	.align		4
        /*0014*/ 	.word	0xfffffffd
	.align		4
        /*0018*/ 	.word	0x00000000
	.align		4
        /*001c*/ 	.word	0xfffffffc


//--------------------- .text._Z14MatMulKernel_s6MatrixS_S_ --------------------------
	.section	.text._Z14MatMulKernel_s6MatrixS_S_,"ax",@progbits
	.align	128
        .global         _Z14MatMulKernel_s6MatrixS_S_
        .type           _Z14MatMulKernel_s6MatrixS_S_,@function
        .size           _Z14MatMulKernel_s6MatrixS_S_,(.L_x_11 - _Z14MatMulKernel_s6MatrixS_S_)
        .other          _Z14MatMulKernel_s6MatrixS_S_,@"STO_CUDA_ENTRY STV_DEFAULT"
_Z14MatMulKernel_s6MatrixS_S_:
.text._Z14MatMulKernel_s6MatrixS_S_:
[----:B------:R-:W-:Y:S01]  /*0000*/  LDC R1, c[0x0][0x37c] ;  /* 0x0000df00ff017b82 */ /* 0x000fe20000000800 */
[----:B------:R-:W0:Y:S01]  /*0010*/  S2R R17, SR_CTAID.X ;  /* 0x0000000000117919 */ /* 0x000e220000002500 */
[----:B------:R-:W1:Y:S06]  /*0020*/  LDCU UR6, c[0x0][0x380] ;  /* 0x00007000ff0677ac */ /* 0x000e6c0008000800 */
[----:B------:R-:W2:Y:S01]  /*0030*/  S2UR UR4, SR_CTAID.Y ;  /* 0x00000000000479c3 */ /* 0x000ea20000002600 */
[----:B------:R-:W-:Y:S01]  /*0040*/  HFMA2 R25, -RZ, RZ, 0, 0 ;  /* 0x00000000ff197431 */ /* 0x000fe200000001ff */
[----:B------:R-:W3:Y:S01]  /*0050*/  S2R R9, SR_TID.Y ;  /* 0x0000000000097919 */ /* 0x000ee20000002200 */
[----:B------:R-:W4:Y:S01]  /*0060*/  LDCU.64 UR12, c[0x0][0x358] ;  /* 0x00006b00ff0c77ac */ /* 0x000f220008000a00 */
[----:B------:R-:W3:Y:S01]  /*0070*/  S2R R6, SR_TID.X ;  /* 0x0000000000067919 */ /* 0x000ee20000002100 */
[----:B-1----:R-:W-:-:S02]  /*0080*/  UISETP.GE.AND UP0, UPT, UR6, 0x10, UPT ;  /* 0x000000100600788c */ /* 0x002fc4000bf06270 */
[----:B------:R-:W-:-:S04]  /*0090*/  USHF.R.S32.HI UR5, URZ, 0x1f, UR6 ;  /* 0x0000001fff057899 */ /* 0x000fc80008011406 */
[----:B------:R-:W-:Y:S02]  /*00a0*/  ULEA.HI UR5, UR5, UR6, URZ, 0x4 ;  /* 0x0000000605057291 */ /* 0x000fe4000f8f20ff */
[----:B--2---:R-:W-:Y:S01]  /*00b0*/  USHF.L.U32 UR4, UR4, 0x4, URZ ;  /* 0x0000000404047899 */ /* 0x004fe200080006ff */
[----:B0-----:R-:W-:Y:S01]  /*00c0*/  SHF.L.U32 R17, R17, 0x4, RZ ;  /* 0x0000000411117819 */ /* 0x001fe200000006ff */
[----:B----4-:R-:W-:Y:S10]  /*00d0*/  BRA.U !UP0, `(.L_x_0) ;  /* 0x0000001908c87547 */ /* 0x010ff4000b800000 */
[----:B------:R-:W0:Y:S01]  /*00e0*/  S2UR UR8, SR_CgaCtaId ;  /* 0x00000000000879c3 */ /* 0x000e220000008800 */
[----:B------:R-:W3:Y:S01]  /*00f0*/  LDCU UR11, c[0x0][0x388] ;  /* 0x00007100ff0b77ac */ /* 0x000ee20008000800 */
[----:B------:R-:W-:Y:S02]  /*0100*/  MOV R25, RZ ;  /* 0x000000ff00197202 */ /* 0x000fe40000000f00 */
[----:B------:R-:W-:Y:S01]  /*0110*/  MOV R20, RZ ;  /* 0x000000ff00147202 */ /* 0x000fe20000000f00 */
[----:B------:R-:W-:Y:S01]  /*0120*/  USHF.R.S32.HI UR5, URZ, 0x4, UR5 ;  /* 0x00000004ff057899 */ /* 0x000fe20008011405 */
[----:B------:R-:W-:Y:S02]  /*0130*/  UMOV UR7, 0x400 ;  /* 0x0000040000077882 */ /* 0x000fe40000000000 */
[----:B------:R-:W1:Y:S01]  /*0140*/  LDC R18, c[0x0][0x3a0] ;  /* 0x0000e800ff127b82 */ /* 0x000e620000000800 */
[----:B------:R-:W-:-:S04]  /*0150*/  UIADD3 UR10, UPT, UPT, UR5, -0x1, URZ ;  /* 0xffffffff050a7890 */ /* 0x000fc8000fffe0ff */
[----:B------:R-:W-:Y:S01]  /*0160*/  UISETP.GE.U32.AND UP0, UPT, UR10, 0x3, UPT ;  /* 0x000000030a00788c */ /* 0x000fe2000bf06070 */
[----:B---3--:R-:W-:Y:S01]  /*0170*/  IMAD R16, R9, UR11, R6 ;  /* 0x0000000b09107c24 */ /* 0x008fe2000f8e0206 */
[----:B------:R-:W-:Y:S02]  /*0180*/  UIMAD UR6, UR4, UR11, URZ ;  /* 0x0000000b040672a4 */ /* 0x000fe4000f8e02ff */
[----:B0-----:R-:W-:Y:S02]  /*0190*/  ULEA UR9, UR8, UR7, 0x18 ;  /* 0x0000000708097291 */ /* 0x001fe4000f8ec0ff */
[----:B------:R-:W-:Y:S01]  /*01a0*/  SHF.R.S32.HI R2, RZ, 0x1f, R16 ;  /* 0x0000001fff027819 */ /* 0x000fe20000011410 */
[----:B------:R-:W-:-:S04]  /*01b0*/  UIADD3 UR7, UPT, UPT, UR7, 0x400, URZ ;  /* 0x0000040007077890 */ /* 0x000fc8000fffe0ff */
[----:B------:R-:W-:Y:S01]  /*01c0*/  ULEA UR7, UR8, UR7, 0x18 ;  /* 0x0000000708077291 */ /* 0x000fe2000f8ec0ff */
[C---:B------:R-:W-:Y:S01]  /*01d0*/  LEA R7, R9.reuse, UR9, 0x6 ;  /* 0x0000000909077c11 */ /* 0x040fe2000f8e30ff */
[----:B-1----:R-:W-:Y:S01]  /*01e0*/  IMAD R5, R9, R18, R6 ;  /* 0x0000001209057224 */ /* 0x002fe200078e0206 */
[----:B------:R-:W-:-:S03]  /*01f0*/  SHF.L.U32 R26, R18, 0x4, RZ ;  /* 0x00000004121a7819 */ /* 0x000fc600000006ff */
[C---:B------:R-:W-:Y:S02]  /*0200*/  LEA R0, R6.reuse, UR7, 0x2 ;  /* 0x0000000706007c11 */ /* 0x040fe4000f8e10ff */
[----:B------:R-:W-:Y:S02]  /*0210*/  SHF.R.S32.HI R3, RZ, 0x1f, R5 ;  /* 0x0000001fff037819 */ /* 0x000fe40000011405 */
[----:B------:R-:W-:Y:S02]  /*0220*/  LEA R6, R6, R7, 0x2 ;  /* 0x0000000706067211 */ /* 0x000fe400078e10ff */
[----:B------:R-:W-:Y:S01]  /*0230*/  LEA R4, R9, R0, 0x6 ;  /* 0x0000000009047211 */ /* 0x000fe200078e30ff */
[----:B------:R-:W-:Y:S06]  /*0240*/  BRA.U !UP0, `(.L_x_1) ;  /* 0x0000000d08a07547 */ /* 0x000fec000b800000 */
[----:B------:R-:W-:Y:S01]  /*0250*/  UIADD3 UR6, UPT, UPT, UR6, 0x20, URZ ;  /* 0x0000002006067890 */ /* 0x000fe2000fffe0ff */
[----:B------:R-:W-:Y:S01]  /*0260*/  IADD3 R26, PT, PT, R17, R26, RZ ;  /* 0x0000001a111a7210 */ /* 0x000fe20007ffe0ff */
[----:B------:R-:W-:Y:S01]  /*0270*/  ULOP3.LUT UR7, UR5, 0x7fffffc, URZ, 0xc0, !UPT ;  /* 0x07fffffc05077892 */ /* 0x000fe2000f8ec0ff */
[CC--:B------:R-:W-:Y:S01]  /*0280*/  LEA R24, R18.reuse, R17.reuse, 0x5 ;  /* 0x0000001112187211 */ /* 0x0c0fe200078e28ff */
[----:B------:R-:W-:Y:S01]  /*0290*/  IMAD R22, R18, 0x30, R17 ;  /* 0x0000003012167824 */ /* 0x000fe200078e0211 */
[----:B------:R-:W-:Y:S01]  /*02a0*/  MOV R25, RZ ;  /* 0x000000ff00197202 */ /* 0x000fe20000000f00 */
[----:B------:R-:W0:Y:S01]  /*02b0*/  LDCU.64 UR10, c[0x0][0x3a8] ;  /* 0x00007500ff0a77ac */ /* 0x000e220008000a00 */
[----:B------:R-:W-:Y:S02]  /*02c0*/  MOV R20, R17 ;  /* 0x0000001100147202 */ /* 0x000fe40000000f00 */
[----:B------:R-:W-:Y:S01]  /*02d0*/  MOV R19, UR6 ;  /* 0x0000000600137c02 */ /* 0x000fe20008000f00 */
[----:B------:R-:W1:Y:S01]  /*02e0*/  LDCU.64 UR8, c[0x0][0x390] ;  /* 0x00007200ff0877ac */ /* 0x000e620008000a00 */
[----:B------:R-:W-:-:S12]  /*02f0*/  UIADD3 UR7, UPT, UPT, -UR7, URZ, URZ ;  /* 0x000000ff07077290 */ /* 0x000fd8000fffe1ff */
.L_x_2:
[----:B------:R-:W-:Y:S02]  /*0300*/  IADD3 R9, PT, PT, R19, -0x20, RZ ;  /* 0xffffffe013097810 */ /* 0x000fe40007ffe0ff */
[----:B------:R-:W-:Y:S02]  /*0310*/  IADD3 R11, P0, PT, R5, R20, RZ ;  /* 0x00000014050b7210 */ /* 0x000fe40007f1e0ff */
[----:B------:R-:W-:Y:S02]  /*0320*/  IADD3 R13, P1, PT, R16, R9, RZ ;  /* 0x00000009100d7210 */ /* 0x000fe40007f3e0ff */
[----:B------:R-:W-:Y:S02]  /*0330*/  LEA.HI.X.SX32 R12, R20, R3, 0x1, P0 ;  /* 0x00000003140c7211 */ /* 0x000fe400000f0eff */
[----:B0-----:R-:W-:Y:S02]  /*0340*/  LEA R8, P0, R11, UR10, 0x2 ;  /* 0x0000000a0b087c11 */ /* 0x001fe4000f8010ff */
[----:B------:R-:W-:-:S02]  /*0350*/  LEA.HI.X.SX32 R14, R9, R2, 0x1, P1 ;  /* 0x00000002090e7211 */ /* 0x000fc400008f0eff */
[----:B-1----:R-:W-:Y:S02]  /*0360*/  LEA R10, P1, R13, UR8, 0x2 ;  /* 0x000000080d0a7c11 */ /* 0x002fe4000f8210ff */
[----:B------:R-:W-:Y:S02]  /*0370*/  LEA.HI.X R9, R11, UR11, R12, 0x2, P0 ;  /* 0x0000000b0b097c11 */ /* 0x000fe400080f140c */
[----:B------:R-:W-:-:S03]  /*0380*/  LEA.HI.X R11, R13, UR9, R14, 0x2, P1 ;  /* 0x000000090d0b7c11 */ /* 0x000fc600088f140e */
[----:B------:R-:W2:Y:S04]  /*0390*/  LDG.E R8, desc[UR12][R8.64] ;  /* 0x0000000c08087981 */ /* 0x000ea8000c1e1900 */
[----:B------:R-:W3:Y:S01]  /*03a0*/  LDG.E R10, desc[UR12][R10.64] ;  /* 0x0000000c0a0a7981 */ /* 0x000ee2000c1e1900 */
[----:B--2---:R-:W-:Y:S02]  /*03b0*/  I2FP.F32.S32 R27, R8 ;  /* 0x00000008001b7245 */ /* 0x004fe40000201400 */
[----:B---3--:R-:W-:-:S05]  /*03c0*/  I2FP.F32.S32 R23, R10 ;  /* 0x0000000a00177245 */ /* 0x008fca0000201400 */
[----:B------:R-:W-:Y:S04]  /*03d0*/  STS [R6], R23 ;  /* 0x0000001706007388 */ /* 0x000fe80000000800 */
[----:B------:R-:W-:Y:S01]  /*03e0*/  STS [R4], R27 ;  /* 0x0000001b04007388 */ /* 0x000fe20000000800 */
[----:B------:R-:W-:Y:S06]  /*03f0*/  BAR.SYNC.DEFER_BLOCKING 0x0 ;  /* 0x0000000000007b1d */ /* 0x000fec0000010000 */
[----:B------:R-:W-:Y:S04]  /*0400*/  LDS R28, [R0] ;  /* 0x00000000001c7984 */ /* 0x000fe80000000800 */
[----:B------:R-:W0:Y:S04]  /*0410*/  LDS.128 R12, [R7] ;  /* 0x00000000070c7984 */ /* 0x000e280000000c00 */
[----:B------:R-:W1:Y:S04]  /*0420*/  LDS R29, [R0+0x40] ;  /* 0x00004000001d7984 */ /* 0x000e680000000800 */
[----:B------:R-:W2:Y:S04]  /*0430*/  LDS R21, [R0+0x80] ;  /* 0x0000800000157984 */ /* 0x000ea80000000800 */
[----:B------:R-:W-:Y:S04]  /*0440*/  LDS.128 R8, [R7+0x10] ;  /* 0x0000100007087984 */ /* 0x000fe80000000c00 */
[----:B------:R-:W-:Y:S01]  /*0450*/  LDS R23, [R0+0x200] ;  /* 0x0002000000177984 */ /* 0x000fe20000000800 */
[----:B0-----:R-:W-:-:S03]  /*0460*/  FFMA R28, R12, R28, R25 ;  /* 0x0000001c0c1c7223 */ /* 0x001fc60000000019 */
[----:B------:R-:W0:Y:S04]  /*0470*/  LDS R12, [R0+0xc0] ;  /* 0x0000c000000c7984 */ /* 0x000e280000000800 */
[----:B------:R-:W3:Y:S01]  /*0480*/  LDS R25, [R0+0x100] ;  /* 0x0001000000197984 */ /* 0x000ee20000000800 */
[----:B-1----:R-:W-:-:S03]  /*0490*/  FFMA R13, R29, R13, R28 ;  /* 0x0000000d1d0d7223 */ /* 0x002fc6000000001c */
[----:B------:R-:W1:Y:S01]  /*04a0*/  LDS R28, [R0+0x140] ;  /* 0x00014000001c7984 */ /* 0x000e620000000800 */
[----:B--2---:R-:W-:-:S03]  /*04b0*/  FFMA R13, R21, R14, R13 ;  /* 0x0000000e150d7223 */ /* 0x004fc6000000000d */
[----:B------:R-:W2:Y:S01]  /*04c0*/  LDS R21, [R0+0x180] ;  /* 0x0001800000157984 */ /* 0x000ea20000000800 */
[----:B0-----:R-:W-:-:S04]  /*04d0*/  FFMA R13, R12, R15, R13 ;  /* 0x0000000f0c0d7223 */ /* 0x001fc8000000000d */
[----:B---3--:R-:W-:Y:S02]  /*04e0*/  FFMA R13, R8, R25, R13 ;  /* 0x00000019080d7223 */ /* 0x008fe4000000000d */
[----:B------:R-:W0:Y:S02]  /*04f0*/  LDS R8, [R0+0x1c0] ;  /* 0x0001c00000087984 */ /* 0x000e240000000800 */
[----:B-1----:R-:W-:Y:S02]  /*0500*/  FFMA R9, R28, R9, R13 ;  /* 0x000000091c097223 */ /* 0x002fe4000000000d */
[----:B------:R-:W1:Y:S04]  /*0510*/  LDS.128 R12, [R7+0x20] ;  /* 0x00002000070c7984 */ /* 0x000e680000000c00 */
[----:B------:R-:W3:Y:S01]  /*0520*/  LDS R28, [R0+0x240] ;  /* 0x00024000001c7984 */ /* 0x000ee20000000800 */
[----:B--2---:R-:W-:-:S03]  /*0530*/  FFMA R9, R21, R10, R9 ;  /* 0x0000000a15097223 */ /* 0x004fc60000000009 */
[----:B------:R-:W2:Y:S04]  /*0540*/  LDS R21, [R0+0x280] ;  /* 0x0002800000157984 */ /* 0x000ea80000000800 */
[----:B------:R-:W-:Y:S01]  /*0550*/  LDS R25, [R0+0x300] ;  /* 0x0003000000197984 */ /* 0x000fe20000000800 */
[----:B0-----:R-:W-:-:S04]  /*0560*/  FFMA R9, R8, R11, R9 ;  /* 0x0000000b08097223 */ /* 0x001fc80000000009 */
[----:B-1----:R-:W-:Y:S02]  /*0570*/  FFMA R9, R12, R23, R9 ;  /* 0x000000170c097223 */ /* 0x002fe40000000009 */
[----:B------:R-:W0:Y:S02]  /*0580*/  LDS R23, [R0+0x2c0] ;  /* 0x0002c00000177984 */ /* 0x000e240000000800 */
[----:B---3--:R-:W-:Y:S02]  /*0590*/  FFMA R28, R28, R13, R9 ;  /* 0x0000000d1c1c7223 */ /* 0x008fe40000000009 */
[----:B------:R-:W1:Y:S01]  /*05a0*/  LDS.128 R8, [R7+0x30] ;  /* 0x0000300007087984 */ /* 0x000e620000000c00 */
[----:B------:R-:W-:Y:S01]  /*05b0*/  IADD3 R13, PT, PT, R19, -0x10, RZ ;  /* 0xfffffff0130d7810 */ /* 0x000fe20007ffe0ff */
[----:B--2---:R-:W-:-:S03]  /*05c0*/  FFMA R14, R21, R14, R28 ;  /* 0x0000000e150e7223 */ /* 0x004fc6000000001c */
[----:B------:R-:W-:-:S04]  /*05d0*/  IADD3 R21, P0, PT, R16, R13, RZ ;  /* 0x0000000d10157210 */ /* 0x000fc80007f1e0ff */
[----:B------:R-:W-:Y:S02]  /*05e0*/  LEA.HI.X.SX32 R28, R13, R2, 0x1, P0 ;  /* 0x000000020d1c7211 */ /* 0x000fe400000f0eff */
[----:B------:R-:W-:-:S04]  /*05f0*/  LEA R12, P0, R21, UR8, 0x2 ;  /* 0x00000008150c7c11 */ /* 0x000fc8000f8010ff */
[----:B------:R-:W-:Y:S02]  /*0600*/  LEA.HI.X R13, R21, UR9, R28, 0x2, P0 ;  /* 0x00000009150d7c11 */ /* 0x000fe400080f141c */
[----:B------:R-:W-:Y:S01]  /*0610*/  LDS R21, [R0+0x380] ;  /* 0x0003800000157984 */ /* 0x000fe20000000800 */
[----:B0-----:R-:W-:-:S04]  /*0620*/  FFMA R15, R23, R15, R14 ;  /* 0x0000000f170f7223 */ /* 0x001fc8000000000e */
[----:B-1----:R-:W-:Y:S02]  /*0630*/  FFMA R25, R8, R25, R15 ;  /* 0x0000001908197223 */ /* 0x002fe4000000000f */
[----:B------:R-:W0:Y:S04]  /*0640*/  LDS R15, [R0+0x340] ;  /* 0x00034000000f7984 */ /* 0x000e280000000800 */
[----:B------:R-:W1:Y:S01]  /*0650*/  LDS R8, [R0+0x3c0] ;  /* 0x0003c00000087984 */ /* 0x000e620000000800 */
[----:B------:R-:W-:Y:S01]  /*0660*/  BAR.SYNC.DEFER_BLOCKING 0x0 ;  /* 0x0000000000007b1d */ /* 0x000fe20000010000 */
[----:B------:R-:W-:-:S04]  /*0670*/  IADD3 R14, P0, PT, R5, R26, RZ ;  /* 0x0000001a050e7210 */ /* 0x000fc80007f1e0ff */
[----:B------:R-:W-:Y:S02]  /*0680*/  LEA.HI.X.SX32 R23, R26, R3, 0x1, P0 ;  /* 0x000000031a177211 */ /* 0x000fe400000f0eff */
[----:B------:R-:W-:-:S04]  /*0690*/  LEA R28, P0, R14, UR10, 0x2 ;  /* 0x0000000a0e1c7c11 */ /* 0x000fc8000f8010ff */
[----:B------:R-:W-:Y:S01]  /*06a0*/  LEA.HI.X R29, R14, UR11, R23, 0x2, P0 ;  /* 0x0000000b0e1d7c11 */ /* 0x000fe200080f1417 */
[----:B------:R-:W2:Y:S04]  /*06b0*/  LDG.E R12, desc[UR12][R12.64] ;  /* 0x0000000c0c0c7981 */ /* 0x000ea8000c1e1900 */
[----:B------:R-:W3:Y:S01]  /*06c0*/  LDG.E R28, desc[UR12][R28.64] ;  /* 0x0000000c1c1c7981 */ /* 0x000ee2000c1e1900 */
[----:B0-----:R-:W-:-:S04]  /*06d0*/  FFMA R25, R15, R9, R25 ;  /* 0x000000090f197223 */ /* 0x001fc80000000019 */
[----:B------:R-:W-:-:S04]  /*06e0*/  FFMA R21, R21, R10, R25 ;  /* 0x0000000a15157223 */ /* 0x000fc80000000019 */
[----:B-1----:R-:W-:Y:S01]  /*06f0*/  FFMA R11, R8, R11, R21 ;  /* 0x0000000b080b7223 */ /* 0x002fe20000000015 */
[----:B--2---:R-:W-:Y:S02]  /*0700*/  I2FP.F32.S32 R27, R12 ;  /* 0x0000000c001b7245 */ /* 0x004fe40000201400 */
[----:B---3--:R-:W-:-:S03]  /*0710*/  I2FP.F32.S32 R29, R28 ;  /* 0x0000001c001d7245 */ /* 0x008fc60000201400 */
[----:B------:R-:W-:Y:S04]  /*0720*/  STS [R6], R27 ;  /* 0x0000001b06007388 */ /* 0x000fe80000000800 */
[----:B------:R-:W-:Y:S01]  /*0730*/  STS [R4], R29 ;  /* 0x0000001d04007388 */ /* 0x000fe20000000800 */
[----:B------:R-:W-:Y:S06]  /*0740*/  BAR.SYNC.DEFER_BLOCKING 0x0 ;  /* 0x0000000000007b1d */ /* 0x000fec0000010000 */
[----:B------:R-:W-:Y:S04]  /*0750*/  LDS R23, [R0] ;  /* 0x0000000000177984 */ /* 0x000fe80000000800 */
[----:B------:R-:W0:Y:S04]  /*0760*/  LDS.128 R12, [R7] ;  /* 0x00000000070c7984 */ /* 0x000e280000000c00 */
[----:B------:R-:W1:Y:S04]  /*0770*/  LDS R9, [R0+0x40] ;  /* 0x0000400000097984 */ /* 0x000e680000000800 */
[----:B------:R-:W2:Y:S04]  /*0780*/  LDS R21, [R0+0x80] ;  /* 0x0000800000157984 */ /* 0x000ea80000000800 */
[----:B------:R-:W-:Y:S04]  /*0790*/  LDS R28, [R0+0x140] ;  /* 0x00014000001c7984 */ /* 0x000fe80000000800 */
[----:B------:R-:W-:Y:S01]  /*07a0*/  LDS R25, [R0+0x300] ;  /* 0x0003000000197984 */ /* 0x000fe20000000800 */
[----:B0-----:R-:W-:-:S03]  /*07b0*/  FFMA R8, R12, R23, R11 ;  /* 0x000000170c087223 */ /* 0x001fc6000000000b */
[----:B------:R-:W0:Y:S01]  /*07c0*/  LDS R12, [R0+0xc0] ;  /* 0x0000c000000c7984 */ /* 0x000e220000000800 */
[----:B-1----:R-:W-:-:S03]  /*07d0*/  FFMA R13, R9, R13, R8 ;  /* 0x0000000d090d7223 */ /* 0x002fc60000000008 */
[----:B------:R-:W-:Y:S04]  /*07e0*/  LDS R23, [R0+0x100] ;  /* 0x0001000000177984 */ /* 0x000fe80000000800 */
[----:B------:R-:W1:Y:S01]  /*07f0*/  LDS.128 R8, [R7+0x10] ;  /* 0x0000100007087984 */ /* 0x000e620000000c00 */
[----:B--2---:R-:W-:-:S03]  /*0800*/  FFMA R13, R21, R14, R13 ;  /* 0x0000000e150d7223 */ /* 0x004fc6000000000d */
[----:B------:R-:W2:Y:S01]  /*0810*/  LDS R21, [R0+0x180] ;  /* 0x0001800000157984 */ /* 0x000ea20000000800 */
[----:B0-----:R-:W-:-:S04]  /*0820*/  FFMA R13, R12, R15, R13 ;  /* 0x0000000f0c0d7223 */ /* 0x001fc8000000000d */
[----:B-1----:R-:W-:Y:S02]  /*0830*/  FFMA R13, R8, R23, R13 ;  /* 0x00000017080d7223 */ /* 0x002fe4000000000d */
[----:B------:R-:W0:Y:S02]  /*0840*/  LDS R8, [R0+0x1c0] ;  /* 0x0001c00000087984 */ /* 0x000e240000000800 */
[----:B------:R-:W-:Y:S02]  /*0850*/  FFMA R9, R28, R9, R13 ;  /* 0x000000091c097223 */ /* 0x000fe4000000000d */
[----:B------:R-:W-:Y:S04]  /*0860*/  LDS R23, [R0+0x200] ;  /* 0x0002000000177984 */ /* 0x000fe80000000800 */
[----:B------:R-:W1:Y:S04]  /*0870*/  LDS.128 R12, [R7+0x20] ;  /* 0x00002000070c7984 */ /* 0x000e680000000c00 */
[----:B------:R-:W3:Y:S01]  /*0880*/  LDS R28, [R0+0x240] ;  /* 0x00024000001c7984 */ /* 0x000ee20000000800 */
[----:B--2---:R-:W-:-:S03]  /*0890*/  FFMA R9, R21, R10, R9 ;  /* 0x0000000a15097223 */ /* 0x004fc60000000009 */
[----:B------:R-:W2:Y:S01]  /*08a0*/  LDS R21, [R0+0x280] ;  /* 0x0002800000157984 */ /* 0x000ea20000000800 */
[----:B0-----:R-:W-:-:S04]  /*08b0*/  FFMA R9, R8, R11, R9 ;  /* 0x0000000b08097223 */ /* 0x001fc80000000009 */
[----:B-1----:R-:W-:Y:S02]  /*08c0*/  FFMA R9, R12, R23, R9 ;  /* 0x000000170c097223 */ /* 0x002fe40000000009 */
[----:B------:R-:W0:Y:S02]  /*08d0*/  LDS R23, [R0+0x2c0] ;  /* 0x0002c00000177984 */ /* 0x000e240000000800 */
[----:B---3--:R-:W-:Y:S02]  /*08e0*/  FFMA R28, R28, R13, R9 ;  /* 0x0000000d1c1c7223 */ /* 0x008fe40000000009 */
[----:B------:R-:W1:Y:S02]  /*08f0*/  LDS.128 R8, [R7+0x30] ;  /* 0x0000300007087984 */ /* 0x000e640000000c00 */
[----:B--2---:R-:W-:Y:S02]  /*0900*/  FFMA R14, R21, R14, R28 ;  /* 0x0000000e150e7223 */ /* 0x004fe4000000001c */
[----:B------:R-:W-:Y:S01]  /*0910*/  LDS R21, [R0+0x380] ;  /* 0x0003800000157984 */ /* 0x000fe20000000800 */
[----:B------:R-:W-:-:S04]  /*0920*/  IADD3 R13, P0, PT, R16, R19, RZ ;  /* 0x00000013100d7210 */ /* 0x000fc80007f1e0ff */
[----:B------:R-:W-:Y:S02]  /*0930*/  LEA.HI.X.SX32 R28, R19, R2, 0x1, P0 ;  /* 0x00000002131c7211 */ /* 0x000fe400000f0eff */
[----:B------:R-:W-:-:S04]  /*0940*/  LEA R12, P0, R13, UR8, 0x2 ;  /* 0x000000080d0c7c11 */ /* 0x000fc8000f8010ff */
[----:B------:R-:W-:Y:S01]  /*0950*/  LEA.HI.X R13, R13, UR9, R28, 0x2, P0 ;  /* 0x000000090d0d7c11 */ /* 0x000fe200080f141c */
        /* <DEDUP_REMOVED lines=45> */
[----:B------:R-:W1:Y:S01]  /*0c30*/  LDS.128 R8, [R7+0x30] ;  /* 0x0000300007087984 */ /* 0x000e620000000c00 */
[----:B------:R-:W-:Y:S01]  /*0c40*/  IADD3 R13, PT, PT, R19, 0x10, RZ ;  /* 0x00000010130d7810 */ /* 0x000fe20007ffe0ff */
        /* <DEDUP_REMOVED lines=20> */
[----:B------:R-:W-:-:S04]  /*0d90*/  UIADD3 UR7, UPT, UPT, UR7, 0x4, URZ ;  /* 0x0000000407077890 */ /* 0x000fc8000fffe0ff */
[----:B------:R-:W-:Y:S01]  /*0da0*/  UISETP.NE.AND UP0, UPT, UR7, URZ, UPT ;  /* 0x000000ff0700728c */ /* 0x000fe2000bf05270 */
[C---:B------:R-:W-:Y:S02]  /*0db0*/  LEA R20, R18.reuse, R20, 0x6 ;  /* 0x0000001412147211 */ /* 0x040fe400078e30ff */
[C---:B------:R-:W-:Y:S02]  /*0dc0*/  LEA R26, R18.reuse, R26, 0x6 ;  /* 0x0000001a121a7211 */ /* 0x040fe400078e30ff */
[C---:B------:R-:W-:Y:S02]  /*0dd0*/  LEA R24, R18.reuse, R24, 0x6 ;  /* 0x0000001812187211 */ /* 0x040fe400078e30ff */
[----:B------:R-:W-:Y:S02]  /*0de0*/  IADD3 R19, PT, PT, R19, 0x40, RZ ;  /* 0x0000004013137810 */ /* 0x000fe40007ffe0ff */
[----:B------:R-:W-:Y:S02]  /*0df0*/  LEA R22, R18, R22, 0x6 ;  /* 0x0000001612167211 */ /* 0x000fe400078e30ff */
[----:B--2---:R-:W-:-:S02]  /*0e00*/  I2FP.F32.S32 R27, R12 ;  /* 0x0000000c001b7245 */ /* 0x004fc40000201400 */
        /* <DEDUP_REMOVED lines=29> */
[----:B------:R-:W-:Y:S04]  /*0fe0*/  LDS R13, [R0+0x300] ;  /* 0x00030000000d7984 */ /* 0x000fe80000000800 */
[----:B------:R-:W1:Y:S01]  /*0ff0*/  LDS.128 R8, [R7+0x30] ;  /* 0x0000300007087984 */ /* 0x000e620000000c00 */
[----:B--2---:R-:W-:-:S03]  /*1000*/  FFMA R21, R21, R14, R28 ;  /* 0x0000000e15157223 */ /* 0x004fc6000000001c */
[----:B------:R-:W2:Y:S04]  /*1010*/  LDS R23, [R0+0x340] ;  /* 0x0003400000177984 */ /* 0x000ea80000000800 */
[----:B------:R-:W3:Y:S04]  /*1020*/  LDS R28, [R0+0x380] ;  /* 0x00038000001c7984 */ /* 0x000ee80000000800 */
[----:B------:R-:W4:Y:S01]  /*1030*/  LDS R14, [R0+0x3c0] ;  /* 0x0003c000000e7984 */ /* 0x000f220000000800 */
[----:B0-----:R-:W-:-:S04]  /*1040*/  FFMA R15, R12, R15, R21 ;  /* 0x0000000f0c0f7223 */ /* 0x001fc80000000015 */
[----:B-1----:R-:W-:-:S04]  /*1050*/  FFMA R8, R8, R13, R15 ;  /* 0x0000000d08087223 */ /* 0x002fc8000000000f */
[----:B--2---:R-:W-:-:S04]  /*1060*/  FFMA R9, R23, R9, R8 ;  /* 0x0000000917097223 */ /* 0x004fc80000000008 */
[----:B---3--:R-:W-:-:S04]  /*1070*/  FFMA R9, R28, R10, R9 ;  /* 0x0000000a1c097223 */ /* 0x008fc80000000009 */
[----:B----4-:R-:W-:Y:S01]  /*1080*/  FFMA R25, R14, R11, R9 ;  /* 0x0000000b0e197223 */ /* 0x010fe20000000009 */
[----:B------:R-:W-:Y:S06]  /*1090*/  BAR.SYNC.DEFER_BLOCKING 0x0 ;  /* 0x0000000000007b1d */ /* 0x000fec0000010000 */
[----:B------:R-:W-:Y:S05]  /*10a0*/  BRA.U UP0, `(.L_x_2) ;  /* 0xfffffff100947547 */ /* 0x000fea000b83ffff */
[----:B------:R-:W-:-:S06]  /*10b0*/  ULOP3.LUT UR6, UR5, 0x7fffffc, URZ, 0xc0, !UPT ;  /* 0x07fffffc05067892 */ /* 0x000fcc000f8ec0ff */
[----:B------:R-:W-:-:S07]  /*10c0*/  MOV R20, UR6 ;  /* 0x0000000600147c02 */ /* 0x000fce0008000f00 */
.L_x_1:
[----:B------:R-:W-:-:S04]  /*10d0*/  ULOP3.LUT UR7, UR5, 0x3, URZ, 0xc0, !UPT ;  /* 0x0000000305077892 */ /* 0x000fc8000f8ec0ff */
[----:B------:R-:W-:-:S09]  /*10e0*/  UISETP.NE.AND UP0, UPT, UR7, URZ, UPT ;  /* 0x000000ff0700728c */ /* 0x000fd2000bf05270 */
[----:B------:R-:W-:Y:S05]  /*10f0*/  BRA.U !UP0, `(.L_x_0) ;  /* 0x0000000908c07547 */ /* 0x000fea000b800000 */
[----:B------:R-:W0:Y:S01]  /*1100*/  LDC R19, c[0x0][0x388] ;  /* 0x0000e200ff137b82 */ /* 0x000e220000000800 */
[----:B------:R-:W1:Y:S01]  /*1110*/  LDCU UR6, c[0x0][0x3a0] ;  /* 0x00007400ff0677ac */ /* 0x000e620008000800 */
[----:B------:R-:W-:Y:S02]  /*1120*/  UISETP.NE.AND UP0, UPT, UR7, 0x1, UPT ;  /* 0x000000010700788c */ /* 0x000fe4000bf05270 */
[----:B------:R-:W-:-:S04]  /*1130*/  ULOP3.LUT UR5, UR5, 0x1, URZ, 0xc0, !UPT ;  /* 0x0000000105057892 */ /* 0x000fc8000f8ec0ff */
[----:B------:R-:W-:Y:S02]  /*1140*/  UISETP.NE.U32.AND UP1, UPT, UR5, 0x1, UPT ;  /* 0x000000010500788c */ /* 0x000fe4000bf25070 */
[----:B-1----:R-:W-:Y:S01]  /*1150*/  USHF.L.U32 UR6, UR6, 0x4, URZ ;  /* 0x0000000406067899 */ /* 0x002fe200080006ff */
[----:B0-----:R-:W-:Y:S01]  /*1160*/  IMAD R19, R19, UR4, RZ ;  /* 0x0000000413137c24 */ /* 0x001fe2000f8e02ff */
[----:B------:R-:W-:Y:S10]  /*1170*/  BRA.U !UP0, `(.L_x_3) ;  /* 0x0000000508bc7547 */ /* 0x000ff4000b800000 */
[----:B------:R-:W0:Y:S01]  /*1180*/  LDCU.64 UR8, c[0x0][0x390] ;  /* 0x00007200ff0877ac */ /* 0x000e220008000a00 */
[C---:B------:R-:W-:Y:S01]  /*1190*/  LEA R21, R20.reuse, R19, 0x4 ;  /* 0x0000001314157211 */ /* 0x040fe200078e20ff */
[----:B------:R-:W-:Y:S01]  /*11a0*/  IMAD R18, R20, UR6, R17 ;  /* 0x0000000614127c24 */ /* 0x000fe2000f8e0211 */
[----:B------:R-:W1:Y:S02]  /*11b0*/  LDCU.64 UR10, c[0x0][0x3a8] ;  /* 0x00007500ff0a77ac */ /* 0x000e640008000a00 */
[----:B------:R-:W-:Y:S02]  /*11c0*/  IADD3 R11, P1, PT, R16, R21, RZ ;  /* 0x00000015100b7210 */ /* 0x000fe40007f3e0ff */
[----:B------:R-:W-:Y:S02]  /*11d0*/  IADD3 R9, P0, PT, R5, R18, RZ ;  /* 0x0000001205097210 */ /* 0x000fe40007f1e0ff */
[----:B------:R-:W-:Y:S02]  /*11e0*/  LEA.HI.X.SX32 R14, R21, R2, 0x1, P1 ;  /* 0x00000002150e7211 */ /* 0x000fe400008f0eff */
[----:B------:R-:W-:-:S02]  /*11f0*/  LEA.HI.X.SX32 R12, R18, R3, 0x1, P0 ;  /* 0x00000003120c7211 */ /* 0x000fc400000f0eff */
[----:B0-----:R-:W-:Y:S02]  /*1200*/  LEA R10, P1, R11, UR8, 0x2 ;  /* 0x000000080b0a7c11 */ /* 0x001fe4000f8210ff */
[----:B-1----:R-:W-:Y:S02]  /*1210*/  LEA R8, P0, R9, UR10, 0x2 ;  /* 0x0000000a09087c11 */ /* 0x002fe4000f8010ff */
[----:B------:R-:W-:Y:S02]  /*1220*/  LEA.HI.X R11, R11, UR9, R14, 0x2, P1 ;  /* 0x000000090b0b7c11 */ /* 0x000fe400088f140e */
[----:B------:R-:W-:-:S03]  /*1230*/  LEA.HI.X R9, R9, UR11, R12, 0x2, P0 ;  /* 0x0000000b09097c11 */ /* 0x000fc600080f140c */
[----:B------:R-:W2:Y:S04]  /*1240*/  LDG.E R10, desc[UR12][R10.64] ;  /* 0x0000000c0a0a7981 */ /* 0x000ea8000c1e1900 */
[----:B------:R-:W3:Y:S01]  /*1250*/  LDG.E R8, desc[UR12][R8.64] ;  /* 0x0000000c08087981 */ /* 0x000ee2000c1e1900 */
[----:B------:R-:W-:Y:S02]  /*1260*/  IADD3 R21, PT, PT, R21, 0x10, RZ ;  /* 0x0000001015157810 */ /* 0x000fe40007ffe0ff */
        /* <DEDUP_REMOVED lines=9> */
[----:B------:R-:W3:Y:S04]  /*1300*/  LDS R24, [R0+0xc0] ;  /* 0x0000c00000187984 */ /* 0x000ee80000000800 */
[----:B------:R-:W-:Y:S04]  /*1310*/  LDS.128 R8, [R7+0x10] ;  /* 0x0000100007087984 */ /* 0x000fe80000000c00 */
[----:B------:R-:W-:Y:S01]  /*1320*/  LDS R29, [R0+0x300] ;  /* 0x00030000001d7984 */ /* 0x000fe20000000800 */
[----:B0-----:R-:W-:-:S03]  /*1330*/  FFMA R12, R12, R22, R25 ;  /* 0x000000160c0c7223 */ /* 0x001fc60000000019 */
[----:B------:R-:W0:Y:S01]  /*1340*/  LDS R25, [R0+0x100] ;  /* 0x0001000000197984 */ /* 0x000e220000000800 */
[----:B-1----:R-:W-:-:S03]  /*1350*/  FFMA R12, R26, R13, R12 ;  /* 0x0000000d1a0c7223 */ /* 0x002fc6000000000c */
[----:B------:R-:W1:Y:S01]  /*1360*/  LDS R22, [R0+0x140] ;  /* 0x0001400000167984 */ /* 0x000e620000000800 */
[----:B--2---:R-:W-:-:S03]  /*1370*/  FFMA R13, R23, R14, R12 ;  /* 0x0000000e170d7223 */ /* 0x004fc6000000000c */
[----:B------:R-:W2:Y:S01]  /*1380*/  LDS R23, [R0+0x180] ;  /* 0x0001800000177984 */ /* 0x000ea20000000800 */
[----:B---3--:R-:W-:-:S03]  /*1390*/  FFMA R13, R24, R15, R13 ;  /* 0x0000000f180d7223 */ /* 0x008fc6000000000d */
[----:B------:R-:W3:Y:S04]  /*13a0*/  LDS R24, [R0+0x1c0] ;  /* 0x0001c00000187984 */ /* 0x000ee80000000800 */
[----:B------:R-:W-:Y:S01]  /*13b0*/  LDS R26, [R0+0x340] ;  /* 0x00034000001a7984 */ /* 0x000fe20000000800 */
[----:B0-----:R-:W-:-:S03]  /*13c0*/  FFMA R27, R8, R25, R13 ;  /* 0x00000019081b7223 */ /* 0x001fc6000000000d */
[----:B------:R-:W-:Y:S01]  /*13d0*/  LDS R25, [R0+0x200] ;  /* 0x0002000000197984 */ /* 0x000fe20000000800 */
[----:B-1----:R-:W-:-:S03]  /*13e0*/  FFMA R22, R22, R9, R27 ;  /* 0x0000000916167223 */ /* 0x002fc6000000001b */
[----:B------:R-:W0:Y:S01]  /*13f0*/  LDS.128 R12, [R7+0x20] ;  /* 0x00002000070c7984 */ /* 0x000e220000000c00 */
[----:B--2---:R-:W-:Y:S01]  /*1400*/  FFMA R23, R23, R10, R22 ;  /* 0x0000000a17177223 */ /* 0x004fe20000000016 */
[----:B------:R-:W-:Y:S02]  /*1410*/  IADD3 R10, P0, PT, R16, R21, RZ ;  /* 0x00000015100a7210 */ /* 0x000fe40007f1e0ff */
[----:B------:R-:W1:Y:S01]  /*1420*/  LDS R8, [R0+0x240] ;  /* 0x0002400000087984 */ /* 0x000e620000000800 */
[----:B---3--:R-:W-:Y:S01]  /*1430*/  FFMA R11, R24, R11, R23 ;  /* 0x0000000b180b7223 */ /* 0x008fe20000000017 */
[----:B------:R-:W-:Y:S02]  /*1440*/  LEA.HI.X.SX32 R21, R21, R2, 0x1, P0 ;  /* 0x0000000215157211 */ /* 0x000fe400000f0eff */
[----:B------:R-:W2:Y:S01]  /*1450*/  LDS R9, [R0+0x280] ;  /* 0x0002800000097984 */ /* 0x000ea20000000800 */
[----:B------:R-:W-:-:S03]  /*1460*/  LEA R22, P0, R10, UR8, 0x2 ;  /* 0x000000080a167c11 */ /* 0x000fc6000f8010ff */
[----:B------:R-:W-:Y:S01]  /*1470*/  LDS R27, [R0+0x380] ;  /* 0x00038000001b7984 */ /* 0x000fe20000000800 */
[----:B------:R-:W-:Y:S01]  /*1480*/  LEA.HI.X R23, R10, UR9, R21, 0x2, P0 ;  /* 0x000000090a177c11 */ /* 0x000fe200080f1415 */
[----:B0-----:R-:W-:Y:S01]  /*1490*/  FFMA R11, R12, R25, R11 ;  /* 0x000000190c0b7223 */ /* 0x001fe2000000000b */
[----:B------:R-:W-:Y:S02]  /*14a0*/  IADD3 R12, PT, PT, R18, UR6, RZ ;  /* 0x00000006120c7c10 */ /* 0x000fe4000fffe0ff */
[----:B------:R-:W-:Y:S01]  /*14b0*/  LDS R18, [R0+0x3c0] ;  /* 0x0003c00000127984 */ /* 0x000fe20000000800 */
[----:B-1----:R-:W-:-:S03]  /*14c0*/  FFMA R8, R8, R13, R11 ;  /* 0x0000000d08087223 */ /* 0x002fc6000000000b */
[----:B------:R-:W0:Y:S01]  /*14d0*/  LDS R13, [R0+0x2c0] ;  /* 0x0002c000000d7984 */ /* 0x000e220000000800 */
[----:B--2---:R-:W-:-:S03]  /*14e0*/  FFMA R14, R9, R14, R8 ;  /* 0x0000000e090e7223 */ /* 0x004fc60000000008 */
[----:B------:R-:W1:Y:S01]  /*14f0*/  LDS.128 R8, [R7+0x30] ;  /* 0x0000300007087984 */ /* 0x000e620000000c00 */
[----:B------:R-:W-:Y:S01]  /*1500*/  BAR.SYNC.DEFER_BLOCKING 0x0 ;  /* 0x0000000000007b1d */ /* 0x000fe20000010000 */
[----:B------:R-:W-:-:S04]  /*1510*/  IADD3 R21, P0, PT, R5, R12, RZ ;  /* 0x0000000c05157210 */ /* 0x000fc80007f1e0ff */
[----:B------:R-:W-:Y:S02]  /*1520*/  LEA.HI.X.SX32 R12, R12, R3, 0x1, P0 ;  /* 0x000000030c0c7211 */ /* 0x000fe400000f0eff */
[----:B------:R-:W-:-:S04]  /*1530*/  LEA R24, P0, R21, UR10, 0x2 ;  /* 0x0000000a15187c11 */ /* 0x000fc8000f8010ff */
[----:B------:R-:W-:Y:S01]  /*1540*/  LEA.HI.X R25, R21, UR11, R12, 0x2, P0 ;  /* 0x0000000b15197c11 */ /* 0x000fe200080f140c */
[----:B------:R0:W2:Y:S04]  /*1550*/  LDG.E R22, desc[UR12][R22.64] ;  /* 0x0000000c16167981 */ /* 0x0000a8000c1e1900 */
[----:B------:R-:W3:Y:S01]  /*1560*/  LDG.E R24, desc[UR12][R24.64] ;  /* 0x0000000c18187981 */ /* 0x000ee2000c1e1900 */
[----:B------:R-:W-:Y:S01]  /*1570*/  IADD3 R20, PT, PT, R20, 0x2, RZ ;  /* 0x0000000214147810 */ /* 0x000fe20007ffe0ff */
[----:B0-----:R-:W-:-:S04]  /*1580*/  FFMA R23, R13, R15, R14 ;  /* 0x0000000f0d177223 */ /* 0x001fc8000000000e */
[----:B-1----:R-:W-:-:S04]  /*1590*/  FFMA R29, R8, R29, R23 ;  /* 0x0000001d081d7223 */ /* 0x002fc80000000017 */
[----:B------:R-:W-:-:S04]  /*15a0*/  FFMA R26, R26, R9, R29 ;  /* 0x000000091a1a7223 */ /* 0x000fc8000000001d */
[----:B------:R-:W-:-:S04]  /*15b0*/  FFMA R27, R27, R10, R26 ;  /* 0x0000000a1b1b7223 */ /* 0x000fc8000000001a */
[----:B------:R-:W-:Y:S01]  /*15c0*/  FFMA R27, R18, R11, R27 ;  /* 0x0000000b121b7223 */ /* 0x000fe2000000001b */
        /* <DEDUP_REMOVED lines=10> */
[----:B------:R-:W-:Y:S04]  /*1670*/  LDS R25, [R0+0x100] ;  /* 0x0001000000197984 */ /* 0x000fe80000000800 */
[----:B------:R-:W4:Y:S04]  /*1680*/  LDS.128 R8, [R7+0x10] ;  /* 0x0000100007087984 */ /* 0x000f280000000c00 */
[----:B------:R-:W5:Y:S01]  /*1690*/  LDS R18, [R0+0x140] ;  /* 0x0001400000127984 */ /* 0x000f620000000800 */
[----:B0-----:R-:W-:-:S03]  /*16a0*/  FFMA R27, R12, R21, R27 ;  /* 0x000000150c1b7223 */ /* 0x001fc6000000001b */
[----:B------:R-:W0:Y:S01]  /*16b0*/  LDS R21, [R0+0x180] ;  /* 0x0001800000157984 */ /* 0x000e220000000800 */
[----:B-1----:R-:W-:-:S03]  /*16c0*/  FFMA R12, R22, R13, R27 ;  /* 0x0000000d160c7223 */ /* 0x002fc6000000001b */
[----:B------:R-:W1:Y:S01]  /*16d0*/  LDS R22, [R0+0x1c0] ;  /* 0x0001c00000167984 */ /* 0x000e620000000800 */
[----:B--2---:R-:W-:-:S04]  /*16e0*/  FFMA R23, R23, R14, R12 ;  /* 0x0000000e17177223 */ /* 0x004fc8000000000c */
[----:B---3--:R-:W-:Y:S02]  /*16f0*/  FFMA R27, R24, R15, R23 ;  /* 0x0000000f181b7223 */ /* 0x008fe40000000017 */
[----:B------:R-:W-:Y:S04]  /*1700*/  LDS R23, [R0+0x200] ;  /* 0x0002000000177984 */ /* 0x000fe80000000800 */
[----:B------:R-:W2:Y:S01]  /*1710*/  LDS.128 R12, [R7+0x20] ;  /* 0x00002000070c7984 */ /* 0x000ea20000000c00 */
[----:B----4-:R-:W-:-:S03]  /*1720*/  FFMA R25, R8, R25, R27 ;  /* 0x0000001908197223 */ /* 0x010fc6000000001b */
[----:B------:R-:W3:Y:S01]  /*1730*/  LDS R24, [R0+0x240] ;  /* 0x0002400000187984 */ /* 0x000ee20000000800 */
[----:B-----5:R-:W-:-:S03]  /*1740*/  FFMA R18, R18, R9, R25 ;  /* 0x0000000912127223 */ /* 0x020fc60000000019 */
[----:B------:R-:W4:Y:S01]  /*1750*/  LDS R25, [R0+0x280] ;  /* 0x0002800000197984 */ /* 0x000f220000000800 */
[----:B0-----:R-:W-:-:S03]  /*1760*/  FFMA R21, R21, R10, R18 ;  /* 0x0000000a15157223 */ /* 0x001fc60000000012 */
[----:B------:R-:W0:Y:S01]  /*1770*/  LDS R18, [R0+0x2c0] ;  /* 0x0002c00000127984 */ /* 0x000e220000000800 */
[----:B-1----:R-:W-:-:S03]  /*1780*/  FFMA R27, R22, R11, R21 ;  /* 0x0000000b161b7223 */ /* 0x002fc60000000015 */
[----:B------:R-:W-:Y:S04]  /*1790*/  LDS R21, [R0+0x300] ;  /* 0x0003000000157984 */ /* 0x000fe80000000800 */
[----:B------:R-:W1:Y:S04]  /*17a0*/  LDS.128 R8, [R7+0x30] ;  /* 0x0000300007087984 */ /* 0x000e680000000c00 */
[----:B------:R-:W5:Y:S01]  /*17b0*/  LDS R22, [R0+0x340] ;  /* 0x0003400000167984 */ /* 0x000f620000000800 */
[----:B--2---:R-:W-:-:S03]  /*17c0*/  FFMA R27, R12, R23, R27 ;  /* 0x000000170c1b7223 */ /* 0x004fc6000000001b */
[----:B------:R-:W2:Y:S01]  /*17d0*/  LDS R23, [R0+0x380] ;  /* 0x0003800000177984 */ /* 0x000ea20000000800 */
[----:B---3--:R-:W-:-:S03]  /*17e0*/  FFMA R24, R24, R13, R27 ;  /* 0x0000000d18187223 */ /* 0x008fc6000000001b */
[----:B------:R-:W3:Y:S01]  /*17f0*/  LDS R12, [R0+0x3c0] ;  /* 0x0003c000000c7984 */ /* 0x000ee20000000800 */
[----:B----4-:R-:W-:-:S04]  /*1800*/  FFMA R25, R25, R14, R24 ;  /* 0x0000000e19197223 */ /* 0x010fc80000000018 */
[----:B0-----:R-:W-:-:S04]  /*1810*/  FFMA R15, R18, R15, R25 ;  /* 0x0000000f120f7223 */ /* 0x001fc80000000019 */
[----:B-1----:R-:W-:-:S04]  /*1820*/  FFMA R15, R8, R21, R15 ;  /* 0x00000015080f7223 */ /* 0x002fc8000000000f */
[----:B-----5:R-:W-:-:S04]  /*1830*/  FFMA R22, R22, R9, R15 ;  /* 0x0000000916167223 */ /* 0x020fc8000000000f */
[----:B--2---:R-:W-:-:S04]  /*1840*/  FFMA R23, R23, R10, R22 ;  /* 0x0000000a17177223 */ /* 0x004fc80000000016 */
[----:B---3--:R-:W-:Y:S01]  /*1850*/  FFMA R25, R12, R11, R23 ;  /* 0x0000000b0c197223 */ /* 0x008fe20000000017 */
[----:B------:R-:W-:Y:S06]  /*1860*/  BAR.SYNC.DEFER_BLOCKING 0x0 ;  /* 0x0000000000007b1d */ /* 0x000fec0000010000 */
.L_x_3:
[----:B------:R-:W-:Y:S05]  /*1870*/  BRA.U UP1, `(.L_x_0) ;  /* 0x0000000101e07547 */ /* 0x000fea000b800000 */
        /* <DEDUP_REMOVED lines=8> */
[C---:B0-----:R-:W-:Y:S02]  /*1900*/  LEA R2, P0, R16.reuse, UR8, 0x2 ;  /* 0x0000000810027c11 */ /* 0x041fe4000f8010ff */
[C---:B-1----:R-:W-:Y:S02]  /*1910*/  LEA R12, P1, R5.reuse, UR10, 0x2 ;  /* 0x0000000a050c7c11 */ /* 0x042fe4000f8210ff */
[----:B------:R-:W-:Y:S02]  /*1920*/  LEA.HI.X R3, R16, UR9, R19, 0x2, P0 ;  /* 0x0000000910037c11 */ /* 0x000fe400080f1413 */
[----:B------:R-:W-:-:S03]  /*1930*/  LEA.HI.X R13, R5, UR11, R20, 0x2, P1 ;  /* 0x0000000b050d7c11 */ /* 0x000fc600088f1414 */
[----:B------:R-:W2:Y:S04]  /*1940*/  LDG.E R2, desc[UR12][R2.64] ;  /* 0x0000000c02027981 */ /* 0x000ea8000c1e1900 */
[----:B------:R-:W3:Y:S01]  /*1950*/  LDG.E R12, desc[UR12][R12.64] ;  /* 0x0000000c0c0c7981 */ /* 0x000ee2000c1e1900 */
        /* <DEDUP_REMOVED lines=12> */
[----:B------:R-:W5:Y:S04]  /*1a20*/  LDS R2, [R0+0x140] ;  /* 0x0001400000027984 */ /* 0x000f680000000800 */
[----:B------:R-:W5:Y:S04]  /*1a30*/  LDS R19, [R0+0x180] ;  /* 0x0001800000137984 */ /* 0x000f680000000800 */
[----:B------:R-:W5:Y:S04]  /*1a40*/  LDS R4, [R0+0x1c0] ;  /* 0x0001c00000047984 */ /* 0x000f680000000800 */
[----:B------:R-:W-:Y:S04]  /*1a50*/  LDS R5, [R0+0x200] ;  /* 0x0002000000057984 */ /* 0x000fe80000000800 */
[----:B------:R-:W5:Y:S01]  /*1a60*/  LDS.128 R20, [R7+0x20] ;  /* 0x0000200007147984 */ /* 0x000f620000000c00 */
[----:B0-----:R-:W-:-:S03]  /*1a70*/  FFMA R8, R8, R18, R25 ;  /* 0x0000001208087223 */ /* 0x001fc60000000019 */
[----:B------:R-:W0:Y:S01]  /*1a80*/  LDS R6, [R0+0x240] ;  /* 0x0002400000067984 */ /* 0x000e220000000800 */
[----:B-1----:R-:W-:-:S03]  /*1a90*/  FFMA R9, R27, R9, R8 ;  /* 0x000000091b097223 */ /* 0x002fc60000000008 */
[----:B------:R-:W1:Y:S01]  /*1aa0*/  LDS R25, [R0+0x280] ;  /* 0x0002800000197984 */ /* 0x000e620000000800 */
[----:B--2---:R-:W-:-:S03]  /*1ab0*/  FFMA R9, R24, R10, R9 ;  /* 0x0000000a18097223 */ /* 0x004fc60000000009 */
[----:B------:R-:W2:Y:S01]  /*1ac0*/  LDS R18, [R0+0x2c0] ;  /* 0x0002c00000127984 */ /* 0x000ea20000000800 */
[----:B---3--:R-:W-:-:S03]  /*1ad0*/  FFMA R29, R16, R11, R9 ;  /* 0x0000000b101d7223 */ /* 0x008fc60000000009 */
[----:B------:R-:W-:Y:S04]  /*1ae0*/  LDS R27, [R0+0x300] ;  /* 0x00030000001b7984 */ /* 0x000fe80000000800 */
[----:B------:R-:W3:Y:S01]  /*1af0*/  LDS.128 R8, [R7+0x30] ;  /* 0x0000300007087984 */ /* 0x000ee20000000c00 */
[----:B----4-:R-:W-:-:S03]  /*1b00*/  FFMA R29, R12, R3, R29 ;  /* 0x000000030c1d7223 */ /* 0x010fc6000000001d */
[----:B------:R-:W4:Y:S01]  /*1b10*/  LDS R16, [R0+0x340] ;  /* 0x0003400000107984 */ /* 0x000f220000000800 */
[----:B-----5:R-:W-:-:S03]  /*1b20*/  FFMA R12, R2, R13, R29 ;  /* 0x0000000d020c7223 */ /* 0x020fc6000000001d */
[----:B------:R-:W5:Y:S01]  /*1b30*/  LDS R3, [R0+0x380] ;  /* 0x0003800000037984 */ /* 0x000f620000000800 */
[----:B------:R-:W-:-:S03]  /*1b40*/  FFMA R19, R19, R14, R12 ;  /* 0x0000000e13137223 */ /* 0x000fc6000000000c */
[----:B------:R-:W5:Y:S01]  /*1b50*/  LDS R2, [R0+0x3c0] ;  /* 0x0003c00000027984 */ /* 0x000f620000000800 */
[----:B------:R-:W-:-:S04]  /*1b60*/  FFMA R15, R4, R15, R19 ;  /* 0x0000000f040f7223 */ /* 0x000fc80000000013 */
[----:B------:R-:W-:-:S04]  /*1b70*/  FFMA R5, R20, R5, R15 ;  /* 0x0000000514057223 */ /* 0x000fc8000000000f */
[----:B0-----:R-:W-:-:S04]  /*1b80*/  FFMA R6, R6, R21, R5 ;  /* 0x0000001506067223 */ /* 0x001fc80000000005 */
[----:B-1----:R-:W-:-:S04]  /*1b90*/  FFMA R25, R25, R22, R6 ;  /* 0x0000001619197223 */ /* 0x002fc80000000006 */
[----:B--2---:R-:W-:-:S04]  /*1ba0*/  FFMA R23, R18, R23, R25 ;  /* 0x0000001712177223 */ /* 0x004fc80000000019 */
[----:B---3--:R-:W-:-:S04]  /*1bb0*/  FFMA R23, R8, R27, R23 ;  /* 0x0000001b08177223 */ /* 0x008fc80000000017 */
[----:B----4-:R-:W-:-:S04]  /*1bc0*/  FFMA R16, R16, R9, R23 ;  /* 0x0000000910107223 */ /* 0x010fc80000000017 */
[----:B-----5:R-:W-:-:S04]  /*1bd0*/  FFMA R3, R3, R10, R16 ;  /* 0x0000000a03037223 */ /* 0x020fc80000000010 */
[----:B------:R-:W-:Y:S01]  /*1be0*/  FFMA R25, R2, R11, R3 ;  /* 0x0000000b02197223 */ /* 0x000fe20000000003 */
[----:B------:R-:W-:Y:S06]  /*1bf0*/  BAR.SYNC.DEFER_BLOCKING 0x0 ;  /* 0x0000000000007b1d */ /* 0x000fec0000010000 */
.L_x_0:
[----:B------:R-:W0:Y:S01]  /*1c00*/  S2R R3, SR_TID.Y ;  /* 0x0000000000037919 */ /* 0x000e220000002200 */
[----:B------:R-:W1:Y:S01]  /*1c10*/  LDC R2, c[0x0][0x3b8] ;  /* 0x0000ee00ff027b82 */ /* 0x000e620000000800 */
[----:B------:R-:W2:Y:S01]  /*1c20*/  LDCU.64 UR6, c[0x0][0x3c0] ;  /* 0x00007800ff0677ac */ /* 0x000ea20008000a00 */
[----:B------:R-:W4:Y:S01]  /*1c30*/  F2I.TRUNC.NTZ R25, R25 ;  /* 0x0000001900197305 */ /* 0x000f22000020f100 */
[----:B------:R-:W0:Y:S01]  /*1c40*/  S2R R0, SR_TID.X ;  /* 0x0000000000007919 */ /* 0x000e220000002100 */
[----:B-1----:R-:W-:Y:S02]  /*1c50*/  IMAD R17, R2, UR4, R17 ;  /* 0x0000000402117c24 */ /* 0x002fe4000f8e0211 */
[----:B0-----:R-:W-:-:S05]  /*1c60*/  IMAD R0, R3, R2, R0 ;  /* 0x0000000203007224 */ /* 0x001fca00078e0200 */
[----:B------:R-:W-:Y:S02]  /*1c70*/  SHF.R.S32.HI R2, RZ, 0x1f, R0 ;  /* 0x0000001fff027819 */ /* 0x000fe40000011400 */
[----:B------:R-:W-:-:S04]  /*1c80*/  IADD3 R0, P0, PT, R17, R0, RZ ;  /* 0x0000000011007210 */ /* 0x000fc80007f1e0ff */
[----:B------:R-:W-:Y:S02]  /*1c90*/  LEA.HI.X.SX32 R17, R17, R2, 0x1, P0 ;  /* 0x0000000211117211 */ /* 0x000fe400000f0eff */
[----:B--2---:R-:W-:-:S04]  /*1ca0*/  LEA R2, P0, R0, UR6, 0x2 ;  /* 0x0000000600027c11 */ /* 0x004fc8000f8010ff */
[----:B------:R-:W-:-:S05]  /*1cb0*/  LEA.HI.X R3, R0, UR7, R17, 0x2, P0 ;  /* 0x0000000700037c11 */ /* 0x000fca00080f1411 */
[----:B----4-:R-:W-:Y:S01]  /*1cc0*/  STG.E desc[UR12][R2.64], R25 ;  /* 0x0000001902007986 */ /* 0x010fe2000c10190c */
[----:B------:R-:W-:Y:S05]  /*1cd0*/  EXIT ;  /* 0x000000000000794d */ /* 0x000fea0003800000 */
.L_x_4:
[----:B------:R-:W-:-:S00]  /*1ce0*/  BRA `(.L_x_4) ;  /* 0xfffffffc00fc7947 */ /* 0x000fc0000383ffff */
[----:B------:R-:W-:-:S00]  /*1cf0*/  NOP ;  /* 0x0000000000007918 */ /* 0x000fc00000000000 */
        /* <DEDUP_REMOVED lines=8> */
.L_x_11:


//--------------------- .text._Z14MatMulKernel_g6MatrixS_S_ --------------------------
	.section	.text._Z14MatMulKernel_g6MatrixS_S_,"ax",@progbits
	.align	128
        .global         _Z14MatMulKernel_g6MatrixS_S_
        .type           _Z14MatMulKernel_g6MatrixS_S_,@function
        .size           _Z14MatMulKernel_g6MatrixS_S_,(.L_x_12 - _Z14MatMulKernel_g6MatrixS_S_)
        .other          _Z14MatMulKernel_g6MatrixS_S_,@"STO_CUDA_ENTRY STV_DEFAULT"
_Z14MatMulKernel_g6MatrixS_S_:
.text._Z14MatMulKernel_g6MatrixS_S_:
[----:B------:R-:W-:Y:S01]  /*0000*/  LDC R1, c[0x0][0x37c] ;  /* 0x0000df00ff017b82 */ /* 0x000fe20000000800 */
[----:B------:R-:W0:Y:S01]  /*0010*/  S2R R3, SR_TID.Y ;  /* 0x0000000000037919 */ /* 0x000e220000002200 */
[----:B------:R-:W1:Y:S06]  /*0020*/  LDCU UR5, c[0x0][0x380] ;  /* 0x00007000ff0577ac */ /* 0x000e6c0008000800 */
[----:B------:R-:W0:Y:S01]  /*0030*/  LDC R0, c[0x0][0x364] ;  /* 0x0000d900ff007b82 */ /* 0x000e220000000800 */
[----:B------:R-:W-:Y:S01]  /*0040*/  HFMA2 R16, -RZ, RZ, 0, 0 ;  /* 0x00000000ff107431 */ /* 0x000fe200000001ff */
[----:B------:R-:W2:Y:S01]  /*0050*/  S2R R2, SR_TID.X ;  /* 0x0000000000027919 */ /* 0x000ea20000002100 */
[----:B------:R-:W3:Y:S05]  /*0060*/  LDCU.64 UR8, c[0x0][0x358] ;  /* 0x00006b00ff0877ac */ /* 0x000eea0008000a00 */
[----:B------:R-:W0:Y:S08]  /*0070*/  S2UR UR4, SR_CTAID.Y ;  /* 0x00000000000479c3 */ /* 0x000e300000002600 */
[----:B------:R-:W2:Y:S01]  /*0080*/  S2UR UR6, SR_CTAID.X ;  /* 0x00000000000679c3 */ /* 0x000ea20000002500 */
[----:B-1----:R-:W-:-:S07]  /*0090*/  UISETP.GE.AND UP0, UPT, UR5, 0x1, UPT ;  /* 0x000000010500788c */ /* 0x002fce000bf06270 */
[----:B------:R-:W2:Y:S01]  /*00a0*/  LDC R15, c[0x0][0x360] ;  /* 0x0000d800ff0f7b82 */ /* 0x000ea20000000800 */
[----:B0-----:R-:W-:Y:S02]  /*00b0*/  IMAD R0, R0, UR4, R3 ;  /* 0x0000000400007c24 */ /* 0x001fe4000f8e0203 */
[----:B--2---:R-:W-:Y:S01]  /*00c0*/  IMAD R15, R15, UR6, R2 ;  /* 0x000000060f0f7c24 */ /* 0x004fe2000f8e0202 */
[----:B---3--:R-:W-:Y:S06]  /*00d0*/  BRA.U !UP0, `(.L_x_5) ;  /* 0x0000000908687547 */ /* 0x008fec000b800000 */
[----:B------:R-:W-:Y:S02]  /*00e0*/  UISETP.GE.U32.AND UP1, UPT, UR5, 0x8, UPT ;  /* 0x000000080500788c */ /* 0x000fe4000bf26070 */
[----:B------:R-:W-:Y:S01]  /*00f0*/  IMAD R14, R0, UR5, RZ ;  /* 0x00000005000e7c24 */ /* 0x000fe2000f8e02ff */
[----:B------:R-:W-:Y:S01]  /*0100*/  ULOP3.LUT UR6, UR5, 0x7, URZ, 0xc0, !UPT ;  /* 0x0000000705067892 */ /* 0x000fe2000f8ec0ff */
[----:B------:R-:W-:Y:S01]  /*0110*/  MOV R16, RZ ;  /* 0x000000ff00107202 */ /* 0x000fe20000000f00 */
[----:B------:R-:W-:Y:S02]  /*0120*/  UMOV UR4, URZ ;  /* 0x000000ff00047c82 */ /* 0x000fe40008000000 */
[----:B------:R-:W-:Y:S02]  /*0130*/  UISETP.NE.AND UP0, UPT, UR6, URZ, UPT ;  /* 0x000000ff0600728c */ /* 0x000fe4000bf05270 */
[----:B------:R-:W-:Y:S09]  /*0140*/  BRA.U !UP1, `(.L_x_6) ;  /* 0x0000000509007547 */ /* 0x000ff2000b800000 */
[----:B------:R-:W0:Y:S01]  /*0150*/  LDC.64 R2, c[0x0][0x390] ;  /* 0x0000e400ff027b82 */ /* 0x000e220000000a00 */
[----:B------:R-:W-:Y:S01]  /*0160*/  ULOP3.LUT UR4, UR5, 0x7ffffff8, URZ, 0xc0, !UPT ;  /* 0x7ffffff805047892 */ /* 0x000fe2000f8ec0ff */
[----:B------:R-:W-:Y:S02]  /*0170*/  MOV R16, RZ ;  /* 0x000000ff00107202 */ /* 0x000fe40000000f00 */
[----:B------:R-:W-:Y:S01]  /*0180*/  MOV R17, R15 ;  /* 0x0000000f00117202 */ /* 0x000fe20000000f00 */
[----:B------:R-:W-:Y:S01]  /*0190*/  UIADD3 UR7, UPT, UPT, -UR4, URZ, URZ ;  /* 0x000000ff04077290 */ /* 0x000fe2000fffe1ff */
[----:B0-----:R-:W-:-:S03]  /*01a0*/  IMAD.WIDE.U32 R2, R14, 0x4, R2 ;  /* 0x000000040e027825 */ /* 0x001fc600078e0002 */
[----:B------:R-:W-:-:S04]  /*01b0*/  IADD3 R2, P0, PT, R2, 0x10, RZ ;  /* 0x0000001002027810 */ /* 0x000fc80007f1e0ff */
[----:B------:R-:W-:-:S09]  /*01c0*/  IADD3.X R3, PT, PT, RZ, R3, RZ, P0, !PT ;  /* 0x00000003ff037210 */ /* 0x000fd200007fe4ff */
.L_x_7:
[----:B------:R-:W0:Y:S01]  /*01d0*/  LDC.64 R28, c[0x0][0x3a8] ;  /* 0x0000ea00ff1c7b82 */ /* 0x000e220000000a00 */
[----:B------:R-:W2:Y:S04]  /*01e0*/  LDG.E R18, desc[UR8][R2.64+-0x10] ;  /* 0xfffff00802127981 */ /* 0x000ea8000c1e1900 */
[----:B------:R-:W3:Y:S03]  /*01f0*/  LDG.E R23, desc[UR8][R2.64+-0xc] ;  /* 0xfffff40802177981 */ /* 0x000ee6000c1e1900 */
[----:B------:R-:W1:Y:S01]  /*0200*/  LDC R19, c[0x0][0x398] ;  /* 0x0000e600ff137b82 */ /* 0x000e620000000800 */
[----:B------:R-:W4:Y:S04]  /*0210*/  LDG.E R25, desc[UR8][R2.64+-0x8] ;  /* 0xfffff80802197981 */ /* 0x000f28000c1e1900 */
[----:B------:R-:W5:Y:S01]  /*0220*/  LDG.E R27, desc[UR8][R2.64+-0x4] ;  /* 0xfffffc08021b7981 */ /* 0x000f62000c1e1900 */
[----:B0-----:R-:W-:-:S05]  /*0230*/  IMAD.WIDE R28, R17, 0x4, R28 ;  /* 0x00000004111c7825 */ /* 0x001fca00078e021c */
[----:B------:R-:W2:Y:S01]  /*0240*/  LDG.E R21, desc[UR8][R28.64] ;  /* 0x000000081c157981 */ /* 0x000ea2000c1e1900 */
[----:B-1----:R-:W-:-:S05]  /*0250*/  IMAD.WIDE R10, R19, 0x4, R28 ;  /* 0x00000004130a7825 */ /* 0x002fca00078e021c */
[----:B------:R0:W3:Y:S01]  /*0260*/  LDG.E R20, desc[UR8][R10.64] ;  /* 0x000000080a147981 */ /* 0x0000e2000c1e1900 */
[----:B------:R-:W-:-:S03]  /*0270*/  IMAD.WIDE R12, R19, 0x4, R10 ;  /* 0x00000004130c7825 */ /* 0x000fc600078e020a */
[----:B------:R-:W5:Y:S01]  /*0280*/  LDG.E R29, desc[UR8][R2.64] ;  /* 0x00000008021d7981 */ /* 0x000f62000c1e1900 */
[----:B------:R-:W-:-:S03]  /*0290*/  IMAD.WIDE R6, R19, 0x4, R12 ;  /* 0x0000000413067825 */ /* 0x000fc600078e020c */
[----:B------:R1:W4:Y:S04]  /*02a0*/  LDG.E R22, desc[UR8][R12.64] ;  /* 0x000000080c167981 */ /* 0x000328000c1e1900 */
[----:B------:R-:W5:Y:S01]  /*02b0*/  LDG.E R28, desc[UR8][R2.64+0x8] ;  /* 0x00000808021c7981 */ /* 0x000f62000c1e1900 */
[----:B------:R-:W-:-:S03]  /*02c0*/  IMAD.WIDE R4, R19, 0x4, R6 ;  /* 0x0000000413047825 */ /* 0x000fc600078e0206 */
[----:B------:R-:W5:Y:S01]  /*02d0*/  LDG.E R6, desc[UR8][R6.64] ;  /* 0x0000000806067981 */ /* 0x000f62000c1e1900 */
[----:B------:R-:W-:-:S03]  /*02e0*/  IMAD.WIDE R8, R19, 0x4, R4 ;  /* 0x0000000413087825 */ /* 0x000fc600078e0204 */
[----:B------:R-:W5:Y:S01]  /*02f0*/  LDG.E R4, desc[UR8][R4.64] ;  /* 0x0000000804047981 */ /* 0x000f62000c1e1900 */
[----:B0-----:R-:W-:-:S03]  /*0300*/  IMAD.WIDE R10, R19, 0x4, R8 ;  /* 0x00000004130a7825 */ /* 0x001fc600078e0208 */
[----:B------:R-:W5:Y:S04]  /*0310*/  LDG.E R24, desc[UR8][R8.64] ;  /* 0x0000000808187981 */ /* 0x000f68000c1e1900 */
[----:B------:R-:W5:Y:S01]  /*0320*/  LDG.E R26, desc[UR8][R10.64] ;  /* 0x000000080a1a7981 */ /* 0x000f62000c1e1900 */
[----:B-1----:R-:W-:-:S03]  /*0330*/  IMAD.WIDE R12, R19, 0x4, R10 ;  /* 0x00000004130c7825 */ /* 0x002fc600078e020a */
[----:B------:R-:W5:Y:S04]  /*0340*/  LDG.E R5, desc[UR8][R2.64+0x4] ;  /* 0x0000040802057981 */ /* 0x000f68000c1e1900 */
[----:B------:R-:W5:Y:S04]  /*0350*/  LDG.E R12, desc[UR8][R12.64] ;  /* 0x000000080c0c7981 */ /* 0x000f68000c1e1900 */
[----:B------:R0:W5:Y:S01]  /*0360*/  LDG.E R7, desc[UR8][R2.64+0xc] ;  /* 0x00000c0802077981 */ /* 0x000162000c1e1900 */
[----:B------:R-:W-:-:S04]  /*0370*/  UIADD3 UR7, UPT, UPT, UR7, 0x8, URZ ;  /* 0x0000000807077890 */ /* 0x000fc8000fffe0ff */
[----:B------:R-:W-:Y:S01]  /*0380*/  UISETP.NE.AND UP1, UPT, UR7, URZ, UPT ;  /* 0x000000ff0700728c */ /* 0x000fe2000bf25270 */
[----:B------:R-:W-:Y:S02]  /*0390*/  LEA R17, R19, R17, 0x3 ;  /* 0x0000001113117211 */ /* 0x000fe400078e18ff */
[----:B0-----:R-:W-:-:S04]  /*03a0*/  IADD3 R2, P0, PT, R2, 0x20, RZ ;  /* 0x0000002002027810 */ /* 0x001fc80007f1e0ff */
[----:B------:R-:W-:Y:S01]  /*03b0*/  IADD3.X R3, PT, PT, RZ, R3, RZ, P0, !PT ;  /* 0x00000003ff037210 */ /* 0x000fe200007fe4ff */
[----:B--2---:R-:W-:-:S05]  /*03c0*/  IMAD R18, R18, R21, RZ ;  /* 0x0000001512127224 */ /* 0x004fca00078e02ff */
[----:B------:R-:W-:Y:S01]  /*03d0*/  I2FP.F32.S32 R21, R18 ;  /* 0x0000001200157245 */ /* 0x000fe20000201400 */
[----:B---3--:R-:W-:-:S04]  /*03e0*/  IMAD R20, R23, R20, RZ ;  /* 0x0000001417147224 */ /* 0x008fc800078e02ff */
[----:B------:R-:W-:Y:S01]  /*03f0*/  FADD R21, R21, R16 ;  /* 0x0000001015157221 */ /* 0x000fe20000000000 */
[----:B------:R-:W-:Y:S01]  /*0400*/  I2FP.F32.S32 R20, R20 ;  /* 0x0000001400147245 */ /* 0x000fe20000201400 */
[----:B----4-:R-:W-:-:S04]  /*0410*/  IMAD R22, R25, R22, RZ ;  /* 0x0000001619167224 */ /* 0x010fc800078e02ff */
[----:B------:R-:W-:Y:S01]  /*0420*/  FADD R20, R21, R20 ;  /* 0x0000001415147221 */ /* 0x000fe20000000000 */
[----:B------:R-:W-:Y:S01]  /*0430*/  I2FP.F32.S32 R9, R22 ;  /* 0x0000001600097245 */ /* 0x000fe20000201400 */
[----:B-----5:R-:W-:-:S04]  /*0440*/  IMAD R6, R27, R6, RZ ;  /* 0x000000061b067224 */ /* 0x020fc800078e02ff */
[----:B------:R-:W-:Y:S01]  /*0450*/  FADD R9, R20, R9 ;  /* 0x0000000914097221 */ /* 0x000fe20000000000 */
[----:B------:R-:W-:Y:S01]  /*0460*/  IMAD R4, R29, R4, RZ ;  /* 0x000000041d047224 */ /* 0x000fe200078e02ff */
[----:B------:R-:W-:-:S05]  /*0470*/  I2FP.F32.S32 R6, R6 ;  /* 0x0000000600067245 */ /* 0x000fca0000201400 */
[----:B------:R-:W-:Y:S01]  /*0480*/  FADD R6, R9, R6 ;  /* 0x0000000609067221 */ /* 0x000fe20000000000 */
[----:B------:R-:W-:Y:S02]  /*0490*/  IMAD R26, R28, R26, RZ ;  /* 0x0000001a1c1a7224 */ /* 0x000fe400078e02ff */
[----:B------:R-:W-:Y:S01]  /*04a0*/  IMAD R24, R5, R24, RZ ;  /* 0x0000001805187224 */ /* 0x000fe200078e02ff */
[----:B------:R-:W-:-:S04]  /*04b0*/  I2FP.F32.S32 R5, R4 ;  /* 0x0000000400057245 */ /* 0x000fc80000201400 */
[----:B------:R-:W-:Y:S01]  /*04c0*/  I2FP.F32.S32 R24, R24 ;  /* 0x0000001800187245 */ /* 0x000fe20000201400 */
[----:B------:R-:W-:Y:S01]  /*04d0*/  FADD R5, R6, R5 ;  /* 0x0000000506057221 */ /* 0x000fe20000000000 */
[----:B------:R-:W-:Y:S01]  /*04e0*/  I2FP.F32.S32 R26, R26 ;  /* 0x0000001a001a7245 */ /* 0x000fe20000201400 */
[----:B------:R-:W-:Y:S02]  /*04f0*/  IMAD R7, R7, R12, RZ ;  /* 0x0000000c07077224 */ /* 0x000fe400078e02ff */
[----:B------:R-:W-:-:S03]  /*0500*/  FADD R5, R5, R24 ;  /* 0x0000001805057221 */ /* 0x000fc60000000000 */
[----:B------:R-:W-:Y:S01]  /*0510*/  I2FP.F32.S32 R16, R7 ;  /* 0x0000000700107245 */ /* 0x000fe20000201400 */
[----:B------:R-:W-:-:S04]  /*0520*/  FADD R5, R5, R26 ;  /* 0x0000001a05057221 */ /* 0x000fc80000000000 */
[----:B------:R-:W-:Y:S01]  /*0530*/  FADD R16, R5, R16 ;  /* 0x0000001005107221 */ /* 0x000fe20000000000 */
[----:B------:R-:W-:Y:S06]  /*0540*/  BRA.U UP1, `(.L_x_7) ;  /* 0xfffffffd01207547 */ /* 0x000fec000b83ffff */
.L_x_6:
[----:B------:R-:W-:Y:S05]  /*0550*/  BRA.U !UP0, `(.L_x_5) ;  /* 0x0000000508487547 */ /* 0x000fea000b800000 */
[----:B------:R-:W-:Y:S02]  /*0560*/  UISETP.GE.U32.AND UP0, UPT, UR6, 0x4, UPT ;  /* 0x000000040600788c */ /* 0x000fe4000bf06070 */
[----:B------:R-:W-:-:S04]  /*0570*/  ULOP3.LUT UR7, UR5, 0x3, URZ, 0xc0, !UPT ;  /* 0x0000000305077892 */ /* 0x000fc8000f8ec0ff */
[----:B------:R-:W-:-:S03]  /*0580*/  UISETP.NE.AND UP1, UPT, UR7, URZ, UPT ;  /* 0x000000ff0700728c */ /* 0x000fc6000bf25270 */
[----:B------:R-:W-:Y:S08]  /*0590*/  BRA.U !UP0, `(.L_x_8) ;  /* 0x0000000108907547 */ /* 0x000ff0000b800000 */
[----:B------:R-:W0:Y:S01]  /*05a0*/  LDC R13, c[0x0][0x398] ;  /* 0x0000e600ff0d7b82 */ /* 0x000e220000000800 */
[----:B------:R-:W1:Y:S01]  /*05b0*/  LDCU.64 UR10, c[0x0][0x390] ;  /* 0x00007200ff0a77ac */ /* 0x000e620008000a00 */
[C---:B------:R-:W-:Y:S02]  /*05c0*/  IADD3 R3, PT, PT, R14.reuse, UR4, RZ ;  /* 0x000000040e037c10 */ /* 0x040fe4000fffe0ff */
[----:B------:R-:W-:-:S04]  /*05d0*/  IADD3 R10, P0, PT, R14, UR4, RZ ;  /* 0x000000040e0a7c10 */ /* 0x000fc8000ff1e0ff */
[----:B------:R-:W2:Y:S08]  /*05e0*/  LDC.64 R6, c[0x0][0x3a8] ;  /* 0x0000ea00ff067b82 */ /* 0x000eb00000000a00 */
[----:B------:R-:W3:Y:S01]  /*05f0*/  LDC.64 R4, c[0x0][0x390] ;  /* 0x0000e400ff047b82 */ /* 0x000ee20000000a00 */
[----:B0-----:R-:W-:-:S04]  /*0600*/  IMAD R9, R13, UR4, R15 ;  /* 0x000000040d097c24 */ /* 0x001fc8000f8e020f */
[----:B--2---:R-:W-:-:S04]  /*0610*/  IMAD.WIDE R6, R9, 0x4, R6 ;  /* 0x0000000409067825 */ /* 0x004fc800078e0206 */
[----:B------:R-:W-:Y:S02]  /*0620*/  IMAD.WIDE R8, R13, 0x4, R6 ;  /* 0x000000040d087825 */ /* 0x000fe400078e0206 */
[----:B------:R-:W2:Y:S02]  /*0630*/  LDG.E R7, desc[UR8][R6.64] ;  /* 0x0000000806077981 */ /* 0x000ea4000c1e1900 */
[----:B---3--:R-:W-:Y:S01]  /*0640*/  IMAD.WIDE.U32 R4, R3, 0x4, R4 ;  /* 0x0000000403047825 */ /* 0x008fe200078e0004 */
[----:B------:R-:W-:Y:S02]  /*0650*/  IADD3.X R3, PT, PT, RZ, RZ, RZ, P0, !PT ;  /* 0x000000ffff037210 */ /* 0x000fe400007fe4ff */
[----:B-1----:R-:W-:-:S03]  /*0660*/  LEA R2, P0, R10, UR10, 0x2 ;  /* 0x0000000a0a027c11 */ /* 0x002fc6000f8010ff */
[----:B------:R-:W2:Y:S01]  /*0670*/  LDG.E R4, desc[UR8][R4.64] ;  /* 0x0000000804047981 */ /* 0x000ea2000c1e1900 */
[----:B------:R-:W-:Y:S01]  /*0680*/  LEA.HI.X R3, R10, UR11, R3, 0x2, P0 ;  /* 0x0000000b0a037c11 */ /* 0x000fe200080f1403 */
[C---:B------:R-:W-:Y:S02]  /*0690*/  IMAD.WIDE R10, R13.reuse, 0x4, R8 ;  /* 0x000000040d0a7825 */ /* 0x040fe400078e0208 */
[----:B------:R-:W3:Y:S04]  /*06a0*/  LDG.E R9, desc[UR8][R8.64] ;  /* 0x0000000808097981 */ /* 0x000ee8000c1e1900 */
[----:B------:R-:W3:Y:S01]  /*06b0*/  LDG.E R18, desc[UR8][R2.64+0x4] ;  /* 0x0000040802127981 */ /* 0x000ee2000c1e1900 */
[----:B------:R-:W-:-:S03]  /*06c0*/  IMAD.WIDE R12, R13, 0x4, R10 ;  /* 0x000000040d0c7825 */ /* 0x000fc600078e020a */
[----:B------:R-:W4:Y:S04]  /*06d0*/  LDG.E R20, desc[UR8][R10.64] ;  /* 0x000000080a147981 */ /* 0x000f28000c1e1900 */
[----:B------:R-:W4:Y:S04]  /*06e0*/  LDG.E R19, desc[UR8][R2.64+0x8] ;  /* 0x0000080802137981 */ /* 0x000f28000c1e1900 */
[----:B------:R-:W5:Y:S04]  /*06f0*/  LDG.E R21, desc[UR8][R2.64+0xc] ;  /* 0x00000c0802157981 */ /* 0x000f68000c1e1900 */
[----:B------:R-:W5:Y:S01]  /*0700*/  LDG.E R12, desc[UR8][R12.64] ;  /* 0x000000080c0c7981 */ /* 0x000f62000c1e1900 */
[----:B------:R-:W-:Y:S01]  /*0710*/  UIADD3 UR4, UPT, UPT, UR4, 0x4, URZ ;  /* 0x0000000404047890 */ /* 0x000fe2000fffe0ff */
        /* <DEDUP_REMOVED lines=10> */
[----:B------:R-:W-:-:S05]  /*07c0*/  I2FP.F32.S32 R21, R21 ;  /* 0x0000001500157245 */ /* 0x000fca0000201400 */
[----:B------:R-:W-:-:S07]  /*07d0*/  FADD R16, R4, R21 ;  /* 0x0000001504107221 */ /* 0x000fce0000000000 */
.L_x_8:
[----:B------:R-:W-:Y:S05]  /*07e0*/  BRA.U !UP1, `(.L_x_5) ;  /* 0x0000000109a47547 */ /* 0x000fea000b800000 */
[----:B------:R-:W-:Y:S02]  /*07f0*/  UISETP.NE.AND UP0, UPT, UR7, 0x1, UPT ;  /* 0x000000010700788c */ /* 0x000fe4000bf05270 */
[----:B------:R-:W-:-:S04]  /*0800*/  ULOP3.LUT UR5, UR5, 0x1, URZ, 0xc0, !UPT ;  /* 0x0000000105057892 */ /* 0x000fc8000f8ec0ff */
[----:B------:R-:W-:-:S03]  /*0810*/  UISETP.NE.U32.AND UP1, UPT, UR5, 0x1, UPT ;  /* 0x000000010500788c */ /* 0x000fc6000bf25070 */
        /* <DEDUP_REMOVED lines=9> */
[----:B---3--:R-:W-:Y:S01]  /*08b0*/  IMAD.WIDE.U32 R2, R7, 0x4, R2 ;  /* 0x0000000407027825 */ /* 0x008fe200078e0002 */
[----:B------:R-:W-:Y:S02]  /*08c0*/  IADD3.X R7, PT, PT, RZ, RZ, RZ, P0, !PT ;  /* 0x000000ffff077210 */ /* 0x000fe400007fe4ff */
[----:B-1----:R-:W-:Y:S01]  /*08d0*/  LEA R6, P0, R10, UR6, 0x2 ;  /* 0x000000060a067c11 */ /* 0x002fe2000f8010ff */
[----:B------:R-:W-:Y:S02]  /*08e0*/  IMAD.WIDE R8, R8, 0x4, R4 ;  /* 0x0000000408087825 */ /* 0x000fe400078e0204 */
[----:B------:R-:W2:Y:S01]  /*08f0*/  LDG.E R2, desc[UR8][R2.64] ;  /* 0x0000000802027981 */ /* 0x000ea2000c1e1900 */
[----:B------:R-:W-:-:S03]  /*0900*/  LEA.HI.X R7, R10, UR7, R7, 0x2, P0 ;  /* 0x000000070a077c11 */ /* 0x000fc600080f1407 */
[----:B------:R-:W2:Y:S04]  /*0910*/  LDG.E R5, desc[UR8][R4.64] ;  /* 0x0000000804057981 */ /* 0x000ea8000c1e1900 */
[----:B------:R-:W3:Y:S04]  /*0920*/  LDG.E R6, desc[UR8][R6.64+0x4] ;  /* 0x0000040806067981 */ /* 0x000ee8000c1e1900 */
[----:B------:R-:W3:Y:S01]  /*0930*/  LDG.E R9, desc[UR8][R8.64] ;  /* 0x0000000808097981 */ /* 0x000ee2000c1e1900 */
[----:B------:R-:W-:Y:S01]  /*0940*/  UIADD3 UR4, UPT, UPT, UR4, 0x2, URZ ;  /* 0x0000000204047890 */ /* 0x000fe2000fffe0ff */
[----:B--2---:R-:W-:-:S05]  /*0950*/  IMAD R10, R2, R5, RZ ;  /* 0x00000005020a7224 */ /* 0x004fca00078e02ff */
[----:B------:R-:W-:Y:S01]  /*0960*/  I2FP.F32.S32 R11, R10 ;  /* 0x0000000a000b7245 */ /* 0x000fe20000201400 */
[----:B---3--:R-:W-:-:S04]  /*0970*/  IMAD R12, R6, R9, RZ ;  /* 0x00000009060c7224 */ /* 0x008fc800078e02ff */
[----:B------:R-:W-:Y:S01]  /*0980*/  FADD R11, R16, R11 ;  /* 0x0000000b100b7221 */ /* 0x000fe20000000000 */
[----:B------:R-:W-:-:S05]  /*0990*/  I2FP.F32.S32 R12, R12 ;  /* 0x0000000c000c7245 */ /* 0x000fca0000201400 */
[----:B------:R-:W-:-:S07]  /*09a0*/  FADD R16, R11, R12 ;  /* 0x0000000c0b107221 */ /* 0x000fce0000000000 */
.L_x_9:
[----:B------:R-:W-:Y:S05]  /*09b0*/  BRA.U UP1, `(.L_x_5) ;  /* 0x0000000101307547 */ /* 0x000fea000b800000 */
[----:B------:R-:W0:Y:S01]  /*09c0*/  LDC R6, c[0x0][0x398] ;  /* 0x0000e600ff067b82 */ /* 0x000e220000000800 */
[----:B------:R-:W-:-:S07]  /*09d0*/  IADD3 R7, PT, PT, R14, UR4, RZ ;  /* 0x000000040e077c10 */ /* 0x000fce000fffe0ff */
[----:B------:R-:W1:Y:S08]  /*09e0*/  LDC.64 R2, c[0x0][0x390] ;  /* 0x0000e400ff027b82 */ /* 0x000e700000000a00 */
[----:B------:R-:W2:Y:S01]  /*09f0*/  LDC.64 R4, c[0x0][0x3a8] ;  /* 0x0000ea00ff047b82 */ /* 0x000ea20000000a00 */
[----:B0-----:R-:W-:Y:S02]  /*0a00*/  IMAD R9, R6, UR4, R15 ;  /* 0x0000000406097c24 */ /* 0x001fe4000f8e020f */
[----:B-1----:R-:W-:-:S06]  /*0a10*/  IMAD.WIDE.U32 R2, R7, 0x4, R2 ;  /* 0x0000000407027825 */ /* 0x002fcc00078e0002 */
[----:B------:R-:W3:Y:S01]  /*0a20*/  LDG.E R2, desc[UR8][R2.64] ;  /* 0x0000000802027981 */ /* 0x000ee2000c1e1900 */
[----:B--2---:R-:W-:-:S06]  /*0a30*/  IMAD.WIDE R4, R9, 0x4, R4 ;  /* 0x0000000409047825 */ /* 0x004fcc00078e0204 */
[----:B------:R-:W3:Y:S02]  /*0a40*/  LDG.E R5, desc[UR8][R4.64] ;  /* 0x0000000804057981 */ /* 0x000ee4000c1e1900 */
[----:B---3--:R-:W-:-:S05]  /*0a50*/  IMAD R6, R2, R5, RZ ;  /* 0x0000000502067224 */ /* 0x008fca00078e02ff */
[----:B------:R-:W-:-:S05]  /*0a60*/  I2FP.F32.S32 R7, R6 ;  /* 0x0000000600077245 */ /* 0x000fca0000201400 */
[----:B------:R-:W-:-:S07]  /*0a70*/  FADD R16, R16, R7 ;  /* 0x0000000710107221 */ /* 0x000fce0000000000 */
.L_x_5:
[----:B------:R-:W0:Y:S01]  /*0a80*/  LDC.64 R2, c[0x0][0x3c0] ;  /* 0x0000f000ff027b82 */ /* 0x000e220000000a00 */
[----:B------:R-:W1:Y:S01]  /*0a90*/  LDCU UR4, c[0x0][0x3b0] ;  /* 0x00007600ff0477ac */ /* 0x000e620008000800 */
[----:B------:R-:W2:Y:S01]  /*0aa0*/  F2I.TRUNC.NTZ R5, R16 ;  /* 0x0000001000057305 */ /* 0x000ea2000020f100 */
[----:B-1----:R-:W-:-:S04]  /*0ab0*/  IMAD R15, R0, UR4, R15 ;  /* 0x00000004000f7c24 */ /* 0x002fc8000f8e020f */
[----:B0-----:R-:W-:-:S05]  /*0ac0*/  IMAD.WIDE R2, R15, 0x4, R2 ;  /* 0x000000040f027825 */ /* 0x001fca00078e0202 */
[----:B--2---:R-:W-:Y:S01]  /*0ad0*/  STG.E desc[UR8][R2.64], R5 ;  /* 0x0000000502007986 */ /* 0x004fe2000c101908 */
[----:B------:R-:W-:Y:S05]  /*0ae0*/  EXIT ;  /* 0x000000000000794d */ /* 0x000fea0003800000 */
.L_x_10:
        /* <DEDUP_REMOVED lines=9> */
.L_x_12:


//--------------------- .nv.shared._Z14MatMulKernel_s6MatrixS_S_ --------------------------
	.section	.nv.shared._Z14MatMulKernel_s6MatrixS_S_,"aw",@nobits
	.sectionflags	@""
	.align	4
.nv.shared._Z14MatMulKernel_s6MatrixS_S_:
	.zero		3072


//--------------------- .nv.shared.reserved.0     --------------------------
	.section	.nv.shared.reserved.0,"aw",@nobits
	.weak		__nv_reservedSMEM_offset_0_alias
	.size		__nv_reservedSMEM_offset_0_alias, 0, 64
	.other		__nv_reservedSMEM_offset_0_alias,@"STO_CUDA_RESERVED_SHARED STV_DEFAULT"
__nv_reservedSMEM_offset_0_alias:
	.zero		0
	.zero		64


//--------------------- .nv.constant0._Z14MatMulKernel_s6MatrixS_S_ --------------------------
	.section	.nv.constant0._Z14MatMulKernel_s6MatrixS_S_,"a",@progbits
	.sectionflags	@""
	.align	4
.nv.constant0._Z14MatMulKernel_s6MatrixS_S_:
	.zero		968


//--------------------- .nv.constant0._Z14MatMulKernel_g6MatrixS_S_ --------------------------
	.section	.nv.constant0._Z14MatMulKernel_g6MatrixS_S_,"a",@progbits
	.sectionflags	@""
	.align	4
.nv.constant0._Z14MatMulKernel_g6MatrixS_S_:
	.zero		968


//--------------------- SYMBOLS --------------------------

	.type		.nv.reservedSmem.offset0,@object
	.size		.nv.reservedSmem.offset0,0x4
	.type		.nv.reservedSmem.cap,@object
	.size		.nv.reservedSmem.cap,0x4
